# CuTe-DSL kernel — source=cudnn_frontend_dsl family=gemm_amax
# config = {"ab_dtype": "Float4E2M1FN", "sf_vec": 32, "d_dtype": "Float8E4M3FN", "mma_mn": [128, 128], "cluster_mn": [1, 1]}


// ===== COMPILED SASS (sm_100a) =====

	.target	sm_100a

	.elftype	@"ET_EXEC"


//--------------------- .note.nv.tkinfo           --------------------------
	.section	.note.nv.tkinfo,"",@"SHT_NOTE"
	.sectionflags	@"SHF_NOTE_NV_TKINFO"
	.tkinfo
        /*0018*/ 	.word	0x00000081
        /*0030*/ 	.string	""
        /*0030*/ 	.string	"ptxas"
        /*0030*/ 	.string	"Cuda compilation tools, release 12.9, V12.9.83"
        /*0030*/ 	.string	"Build system must define TOOLS_VERSION_EXTENDED"
        /*0030*/ 	.string	"-O 3 -arch sm_100a "



//--------------------- .note.nv.cuver            --------------------------
	.section	.note.nv.cuver,"",@"SHT_NOTE"
	.sectionflags	@"SHF_NOTE_NV_CUVER"
        /*0018*/ 	.short	0x0001
        /*001a*/ 	.short	0x0064
        /*001c*/ 	.short	0x0001
        /*001e*/ 	.short	0x0000
        /*0020*/ 	.short	0x0001
        /*0022*/ 	.short	0x0000


//--------------------- .nv.info                  --------------------------
	.section	.nv.info,"",@"SHT_CUDA_INFO"
	.align	4


	//----- nvinfo : EIATTR_REGCOUNT
	.align		4
        /*0000*/ 	.byte	0x04, 0x2f
        /*0002*/ 	.short	(.L_4 - .L_3)
	.align		4
.L_3:
        /*0004*/ 	.word	index@(kernel_cutlass_kernel_cudnngemm_amaxdense_blockscaled_gemm_persistent_amaxSm100BlockScaledPersistentDenseGemmKernel_object_at__TiledMMA_ThrLayoutVMNK11110000_PermutationMNK____MMAAtom_Thr_0)
        /*0008*/ 	.word	0x0000003b


	//----- nvinfo : EIATTR_FRAME_SIZE
	.align		4
.L_4:
        /*000c*/ 	.byte	0x04, 0x11
        /*000e*/ 	.short	(.L_6 - .L_5)
	.align		4
.L_5:
        /*0010*/ 	.word	index@($__internal_2_$__cuda_sm10x_tcgen05_guardrail_trap_unallocated_columns_being_dealloced)
        /*0014*/ 	.word	0x00000000


	//----- nvinfo : EIATTR_FRAME_SIZE
	.align		4
.L_6:
        /*0018*/ 	.byte	0x04, 0x11
        /*001a*/ 	.short	(.L_8 - .L_7)
	.align		4
.L_7:
        /*001c*/ 	.word	index@($__internal_1_$__cuda_sm10x_tcgen05_guardrail_trap_phase_invalid_during_alloc)
        /*0020*/ 	.word	0x00000000


	//----- nvinfo : EIATTR_FRAME_SIZE
	.align		4
.L_8:
        /*0024*/ 	.byte	0x04, 0x11
        /*0026*/ 	.short	(.L_10 - .L_9)
	.align		4
.L_9:
        /*0028*/ 	.word	index@($__internal_0_$__cuda_sm10x_tcgen05_guardrail_trap_col_being_dealloced_not_returned_by_alloc)
        /*002c*/ 	.word	0x00000000


	//----- nvinfo : EIATTR_FRAME_SIZE
	.align		4
.L_10:
        /*0030*/ 	.byte	0x04, 0x11
        /*0032*/ 	.short	(.L_12 - .L_11)
	.align		4
.L_11:
        /*0034*/ 	.word	index@(kernel_cutlass_kernel_cudnngemm_amaxdense_blockscaled_gemm_persistent_amaxSm100BlockScaledPersistentDenseGemmKernel_object_at__TiledMMA_ThrLayoutVMNK11110000_PermutationMNK____MMAAtom_Thr_0)
        /*0038*/ 	.word	0x00000000


	//----- nvinfo : EIATTR_MIN_STACK_SIZE
	.align		4
.L_12:
        /*003c*/ 	.byte	0x04, 0x12
        /*003e*/ 	.short	(.L_14 - .L_13)
	.align		4
.L_13:
        /*0040*/ 	.word	index@(kernel_cutlass_kernel_cudnngemm_amaxdense_blockscaled_gemm_persistent_amaxSm100BlockScaledPersistentDenseGemmKernel_object_at__TiledMMA_ThrLayoutVMNK11110000_PermutationMNK____MMAAtom_Thr_0)
        /*0044*/ 	.word	0x00000000
.L_14:


//--------------------- .nv.info.kernel_cutlass_kernel_cudnngemm_amaxdense_blockscaled_gemm_persistent_amaxSm100BlockScaledPersistentDenseGemmKernel_object_at__TiledMMA_ThrLayoutVMNK11110000_PermutationMNK____MMAAtom_Thr_0 --------------------------
	.section	.nv.info.kernel_cutlass_kernel_cudnngemm_amaxdense_blockscaled_gemm_persistent_amaxSm100BlockScaledPersistentDenseGemmKernel_object_at__TiledMMA_ThrLayoutVMNK11110000_PermutationMNK____MMAAtom_Thr_0,"",@"SHT_CUDA_INFO"
	.sectionflags	@""
	.align	4


	//----- nvinfo : EIATTR_CUDA_API_VERSION
	.align		4
        /*0000*/ 	.byte	0x04, 0x37
        /*0002*/ 	.short	(.L_16 - .L_15)
.L_15:
        /*0004*/ 	.word	0x00000081


	//----- nvinfo : EIATTR_KPARAM_INFO
	.align		4
.L_16:
        /*0008*/ 	.byte	0x04, 0x17
        /*000a*/ 	.short	(.L_18 - .L_17)
.L_17:
        /*000c*/ 	.word	0x00000000
        /*0010*/ 	.short	0x000a
        /*0012*/ 	.short	0x02e0
        /*0014*/ 	.byte	0x00, 0xf0, 0x31, 0x00


	//----- nvinfo : EIATTR_KPARAM_INFO
	.align		4
.L_18:
        /*0018*/ 	.byte	0x04, 0x17
        /*001a*/ 	.short	(.L_20 - .L_19)
.L_19:
        /*001c*/ 	.word	0x00000000
        /*0020*/ 	.short	0x0009
        /*0022*/ 	.short	0x02d4
        /*0024*/ 	.byte	0x00, 0xf0, 0x31, 0x00


	//----- nvinfo : EIATTR_KPARAM_INFO
	.align		4
.L_20:
        /*0028*/ 	.byte	0x04, 0x17
        /*002a*/ 	.short	(.L_22 - .L_21)
.L_21:
        /*002c*/ 	.word	0x00000000
        /*0030*/ 	.short	0x0008
        /*0032*/ 	.short	0x02c8
        /*0034*/ 	.byte	0x00, 0xf0, 0x31, 0x00


	//----- nvinfo : EIATTR_KPARAM_INFO
	.align		4
.L_22:
        /*0038*/ 	.byte	0x04, 0x17
        /*003a*/ 	.short	(.L_24 - .L_23)
.L_23:
        /*003c*/ 	.word	0x00000000
        /*0040*/ 	.short	0x0007
        /*0042*/ 	.short	0x02c0
        /*0044*/ 	.byte	0x00, 0xf0, 0x21, 0x00


	//----- nvinfo : EIATTR_KPARAM_INFO
	.align		4
.L_24:
        /*0048*/ 	.byte	0x04, 0x17
        /*004a*/ 	.short	(.L_26 - .L_25)
.L_25:
        /*004c*/ 	.word	0x00000000
        /*0050*/ 	.short	0x0006
        /*0052*/ 	.short	0x0240
        /*0054*/ 	.byte	0x00, 0xf0, 0x01, 0x02


	//----- nvinfo : EIATTR_KPARAM_INFO
	.align		4
.L_26:
        /*0058*/ 	.byte	0x04, 0x17
        /*005a*/ 	.short	(.L_28 - .L_27)
.L_27:
        /*005c*/ 	.word	0x00000000
        /*0060*/ 	.short	0x0005
        /*0062*/ 	.short	0x01c0
        /*0064*/ 	.byte	0x00, 0xf0, 0x01, 0x02


	//----- nvinfo : EIATTR_KPARAM_INFO
	.align		4
.L_28:
        /*0068*/ 	.byte	0x04, 0x17
        /*006a*/ 	.short	(.L_30 - .L_29)
.L_29:
        /*006c*/ 	.word	0x00000000
        /*0070*/ 	.short	0x0004
        /*0072*/ 	.short	0x0140
        /*0074*/ 	.byte	0x00, 0xf0, 0x01, 0x02


	//----- nvinfo : EIATTR_KPARAM_INFO
	.align		4
.L_30:
        /*0078*/ 	.byte	0x04, 0x17
        /*007a*/ 	.short	(.L_32 - .L_31)
.L_31:
        /*007c*/ 	.word	0x00000000
        /*0080*/ 	.short	0x0003
        /*0082*/ 	.short	0x00c0
        /*0084*/ 	.byte	0x00, 0xf0, 0x01, 0x02


	//----- nvinfo : EIATTR_KPARAM_INFO
	.align		4
.L_32:
        /*0088*/ 	.byte	0x04, 0x17
        /*008a*/ 	.short	(.L_34 - .L_33)
.L_33:
        /*008c*/ 	.word	0x00000000
        /*0090*/ 	.short	0x0002
        /*0092*/ 	.short	0x0040
        /*0094*/ 	.byte	0x00, 0xf0, 0x01, 0x02


	//----- nvinfo : EIATTR_KPARAM_INFO
	.align		4
.L_34:
        /*0098*/ 	.byte	0x04, 0x17
        /*009a*/ 	.short	(.L_36 - .L_35)
.L_35:
        /*009c*/ 	.word	0x00000000
        /*00a0*/ 	.short	0x0001
        /*00a2*/ 	.short	0x000c
        /*00a4*/ 	.byte	0x00, 0xf0, 0x31, 0x00


	//----- nvinfo : EIATTR_KPARAM_INFO
	.align		4
.L_36:
        /*00a8*/ 	.byte	0x04, 0x17
        /*00aa*/ 	.short	(.L_38 - .L_37)
.L_37:
        /*00ac*/ 	.word	0x00000000
        /*00b0*/ 	.short	0x0000
        /*00b2*/ 	.short	0x0000
        /*00b4*/ 	.byte	0x00, 0xf0, 0x31, 0x00


	//----- nvinfo : EIATTR_AT_ENTRY_FRAGMENTS
	.align		4
.L_38:
        /*00b8*/ 	.byte	0x04, 0x4f
        /*00ba*/ 	.short	(.L_40 - .L_39)


	//   ....[0]....
.L_39:
        /*00bc*/ 	.word	0x00000004


	//----- nvinfo : EIATTR_RESERVED_SMEM_USED
	.align		4
.L_40:
        /*00c0*/ 	.byte	0x01, 0x41
	.zero		2


	//----- nvinfo : EIATTR_SPARSE_MMA_MASK
	.align		4
        /*00c4*/ 	.byte	0x03, 0x50
        /*00c6*/ 	.short	0x0000


	//----- nvinfo : EIATTR_TCGEN05_1CTA_USED
	.align		4
        /*00c8*/ 	.byte	0x01, 0x51
	.zero		2


	//----- nvinfo : EIATTR_MAXREG_COUNT
	.align		4
        /*00cc*/ 	.byte	0x03, 0x1b
        /*00ce*/ 	.short	0x00ff


	//----- nvinfo : EIATTR_NUM_BARRIERS
	.align		4
        /*00d0*/ 	.byte	0x02, 0x4c
        /*00d2*/ 	.byte	0x04
	.zero		1


	//----- nvinfo : EIATTR_INT_WARP_WIDE_INSTR_OFFSETS
	.align		4
        /*00d4*/ 	.byte	0x04, 0x31
        /*00d6*/ 	.short	(.L_42 - .L_41)


	//   ....[0]....
.L_41:
        /*00d8*/ 	.word	0x00003b30


	//   ....[1]....
        /*00dc*/ 	.word	0x00003b70


	//----- nvinfo : EIATTR_COOP_GROUP_MASK_REGIDS
	.align		4
.L_42:
        /*00e0*/ 	.byte	0x04, 0x29
        /*00e2*/ 	.short	(.L_44 - .L_43)


	//   ....[0]....
.L_43:
        /*00e4*/ 	.word	0xffffffff


	//   ....[1]....
        /*00e8*/ 	.word	0xffffffff


	//   ....[2]....
        /*00ec*/ 	.word	0xffffffff


	//   ....[3]....
        /*00f0*/ 	.word	0xffffffff


	//   ....[4]....
        /*00f4*/ 	.word	0xffffffff


	//----- nvinfo : EIATTR_COOP_GROUP_INSTR_OFFSETS
	.align		4
.L_44:
        /*00f8*/ 	.byte	0x04, 0x28
        /*00fa*/ 	.short	(.L_46 - .L_45)


	//   ....[0]....
.L_45:
        /*00fc*/ 	.word	0x00001a50


	//   ....[1]....
        /*0100*/ 	.word	0x00001d10


	//   ....[2]....
        /*0104*/ 	.word	0x00003690


	//   ....[3]....
        /*0108*/ 	.word	0x00003a50


	//   ....[4]....
        /*010c*/ 	.word	0x00003c20


	//----- nvinfo : EIATTR_VRC_CTA_INIT_COUNT
	.align		4
.L_46:
        /*0110*/ 	.byte	0x02, 0x4a
        /*0112*/ 	.byte	0x80
	.zero		1


	//----- nvinfo : EIATTR_MBARRIER_INSTR_OFFSETS
	.align		4
        /*0114*/ 	.byte	0x04, 0x39
        /*0116*/ 	.short	(.L_48 - .L_47)


	//   ....[0]....
.L_47:
        /*0118*/ 	.word	0x00000290
        /*011c*/ 	.word	0x000000ff
        /*0120*/ 	.word	0x00000000
        /*0124*/ 	.short	0x0100
        /*0126*/ 	.byte	0x05
	.zero		1


	//   ....[1]....
        /*0128*/ 	.word	0x000002a0
        /*012c*/ 	.word	0x000000ff
        /*0130*/ 	.word	0x00000008
        /*0134*/ 	.short	0x0100
        /*0136*/ 	.byte	0x05
	.zero		1


	//   ....[2]....
        /*0138*/ 	.word	0x000002b0
        /*013c*/ 	.word	0x000000ff
        /*0140*/ 	.word	0x00000010
        /*0144*/ 	.short	0x0100
        /*0146*/ 	.byte	0x05
	.zero		1


	//   ....[3]....
        /*0148*/ 	.word	0x000002c0
        /*014c*/ 	.word	0x000000ff
        /*0150*/ 	.word	0x00000018
        /*0154*/ 	.short	0x0100
        /*0156*/ 	.byte	0x05
	.zero		1


	//   ....[4]....
        /*0158*/ 	.word	0x000002d0
        /*015c*/ 	.word	0x000000ff
        /*0160*/ 	.word	0x00000020
        /*0164*/ 	.short	0x0100
        /*0166*/ 	.byte	0x05
	.zero		1


	//   ....[5]....
        /*0168*/ 	.word	0x000002e0
        /*016c*/ 	.word	0x000000ff
        /*0170*/ 	.word	0x00000028
        /*0174*/ 	.short	0x0100
        /*0176*/ 	.byte	0x05
	.zero		1


	//   ....[6]....
        /*0178*/ 	.word	0x000002f0
        /*017c*/ 	.word	0x000000ff
        /*0180*/ 	.word	0x00000030
        /*0184*/ 	.short	0x0100
        /*0186*/ 	.byte	0x05
	.zero		1


	//   ....[7]....
        /*0188*/ 	.word	0x00000300
        /*018c*/ 	.word	0x000000ff
        /*0190*/ 	.word	0x00000038
        /*0194*/ 	.short	0x0100
        /*0196*/ 	.byte	0x05
	.zero		1


	//   ....[8]....
        /*0198*/ 	.word	0x00000310
        /*019c*/ 	.word	0x000000ff
        /*01a0*/ 	.word	0x00000040
        /*01a4*/ 	.short	0x0100
        /*01a6*/ 	.byte	0x05
	.zero		1


	//   ....[9]....
        /*01a8*/ 	.word	0x00000320
        /*01ac*/ 	.word	0x000000ff
        /*01b0*/ 	.word	0x00000048
        /*01b4*/ 	.short	0x0100
        /*01b6*/ 	.byte	0x05
	.zero		1


	//   ....[10]....
        /*01b8*/ 	.word	0x00000330
        /*01bc*/ 	.word	0x000000ff
        /*01c0*/ 	.word	0x00000050
        /*01c4*/ 	.short	0x0100
        /*01c6*/ 	.byte	0x05
	.zero		1


	//   ....[11]....
        /*01c8*/ 	.word	0x00000340
        /*01cc*/ 	.word	0x000000ff
        /*01d0*/ 	.word	0x00000058
        /*01d4*/ 	.short	0x0100
        /*01d6*/ 	.byte	0x05
	.zero		1


	//   ....[12]....
        /*01d8*/ 	.word	0x00000480
        /*01dc*/ 	.word	0x000000ff
        /*01e0*/ 	.word	0x00000060
        /*01e4*/ 	.short	0x0100
        /*01e6*/ 	.byte	0x06
	.zero		1


	//   ....[13]....
        /*01e8*/ 	.word	0x00000490
        /*01ec*/ 	.word	0x000000ff
        /*01f0*/ 	.word	0x00000068
        /*01f4*/ 	.short	0x0100
        /*01f6*/ 	.byte	0x06
	.zero		1


	//   ....[14]....
        /*01f8*/ 	.word	0x000004a0
        /*01fc*/ 	.word	0x000000ff
        /*0200*/ 	.word	0x00000070
        /*0204*/ 	.short	0x0100
        /*0206*/ 	.byte	0x06
	.zero		1


	//   ....[15]....
        /*0208*/ 	.word	0x000004b0
        /*020c*/ 	.word	0x000000ff
        /*0210*/ 	.word	0x00000078
        /*0214*/ 	.short	0x0100
        /*0216*/ 	.byte	0x06
	.zero		1


	//   ....[16]....
        /*0218*/ 	.word	0x00000850
        /*021c*/ 	.word	0x000000ff
        /*0220*/ 	.word	0x00000030
        /*0224*/ 	.short	0x010a
        /*0226*/ 	.byte	0x05
	.zero		1


	//   ....[17]....
        /*0228*/ 	.word	0x00000a30
        /*022c*/ 	.word	0x000000ff
        /*0230*/ 	.word	0x00000030
        /*0234*/ 	.short	0x010a
        /*0236*/ 	.byte	0x19
	.zero		1


	//   ....[18]....
        /*0238*/ 	.word	0x00000b80
        /*023c*/ 	.word	0x000000ff
        /*0240*/ 	.word	0x00000030
        /*0244*/ 	.short	0x010a
        /*0246*/ 	.byte	0x1e
	.zero		1


	//   ....[19]....
        /*0248*/ 	.word	0x00000f00
        /*024c*/ 	.word	0x000000ff
        /*0250*/ 	.word	0x00000030
        /*0254*/ 	.short	0x010a
        /*0256*/ 	.byte	0x04
	.zero		1


	//   ....[20]....
        /*0258*/ 	.word	0x00001460
        /*025c*/ 	.word	0x000000ff
        /*0260*/ 	.word	0x00000000
        /*0264*/ 	.short	0x010a
        /*0266*/ 	.byte	0x12
	.zero		1


	//   ....[21]....
        /*0268*/ 	.word	0x00001480
        /*026c*/ 	.word	0x000000ff
        /*0270*/ 	.word	0x00000070
        /*0274*/ 	.short	0x010a
        /*0276*/ 	.byte	0x11
	.zero		1


	//   ....[22]....
        /*0278*/ 	.word	0x000016d0
        /*027c*/ 	.word	0x000000ff
        /*0280*/ 	.word	0x00000000
        /*0284*/ 	.short	0x010a
        /*0286*/ 	.byte	0x10
	.zero		1


	//   ....[23]....
        /*0288*/ 	.word	0x00001830
        /*028c*/ 	.word	0x000000ff
        /*0290*/ 	.word	0x00000000
        /*0294*/ 	.short	0x010a
        /*0296*/ 	.byte	0x1a
	.zero		1


	//   ....[24]....
        /*0298*/ 	.word	0x000019f0
        /*029c*/ 	.word	0x00000002
        /*02a0*/ 	.word	0x00000070
        /*02a4*/ 	.short	0x010a
        /*02a6*/ 	.byte	0xff
	.zero		1


	//   ....[25]....
        /*02a8*/ 	.word	0x000022f0
        /*02ac*/ 	.word	0x00000002
        /*02b0*/ 	.word	0x00000060
        /*02b4*/ 	.short	0x010a
        /*02b6*/ 	.byte	0xff
	.zero		1


	//   ....[26]....
        /*02b8*/ 	.word	0x000038b0
        /*02bc*/ 	.word	0x00000002
        /*02c0*/ 	.word	0x00000070
        /*02c4*/ 	.short	0x0101
        /*02c6*/ 	.byte	0xff
	.zero		1


	//   ....[27]....
        /*02c8*/ 	.word	0x00003c80
        /*02cc*/ 	.word	0x00000002
        /*02d0*/ 	.word	0x00000030
        /*02d4*/ 	.short	0x010a
        /*02d6*/ 	.byte	0xff
	.zero		1


	//   ....[28]....
        /*02d8*/ 	.word	0x00003d00
        /*02dc*/ 	.word	0x00000002
        /*02e0*/ 	.word	0x00000030
        /*02e4*/ 	.short	0x010a
        /*02e6*/ 	.byte	0xff
	.zero		1


	//   ....[29]....
        /*02e8*/ 	.word	0x00003d80
        /*02ec*/ 	.word	0x00000002
        /*02f0*/ 	.word	0x00000070
        /*02f4*/ 	.short	0x010a
        /*02f6*/ 	.byte	0xff
	.zero		1


	//   ....[30]....
        /*02f8*/ 	.word	0x00003e00
        /*02fc*/ 	.word	0x00000002
        /*0300*/ 	.word	0x00000000
        /*0304*/ 	.short	0x010a
        /*0306*/ 	.byte	0xff
	.zero		1


	//   ....[31]....
        /*0308*/ 	.word	0x00003e60
        /*030c*/ 	.word	0x00000002
        /*0310*/ 	.word	0x00000070
        /*0314*/ 	.short	0x010a
        /*0316*/ 	.byte	0xff
	.zero		1


	//   ....[32]....
        /*0318*/ 	.word	0x00003ec0
        /*031c*/ 	.word	0x00000002
        /*0320*/ 	.word	0x00000060
        /*0324*/ 	.short	0x010a
        /*0326*/ 	.byte	0xff
	.zero		1


	//----- nvinfo : EIATTR_NUM_MBARRIERS
	.align		4
.L_48:
        /*0328*/ 	.byte	0x03, 0x38
        /*032a*/ 	.short	0x0010


	//----- nvinfo : EIATTR_EXIT_INSTR_OFFSETS
	.align		4
        /*032c*/ 	.byte	0x04, 0x1c
        /*032e*/ 	.short	(.L_50 - .L_49)


	//   ....[0]....
.L_49:
        /*0330*/ 	.word	0x00001a20


	//   ....[1]....
        /*0334*/ 	.word	0x00003c40


	//----- nvinfo : EIATTR_REQNTID
	.align		4
.L_50:
        /*0338*/ 	.byte	0x04, 0x10
        /*033a*/ 	.short	(.L_52 - .L_51)
.L_51:
        /*033c*/ 	.word	0x000000c0
        /*0340*/ 	.word	0x00000001
        /*0344*/ 	.word	0x00000001


	//----- nvinfo : EIATTR_CRS_STACK_SIZE
	.align		4
.L_52:
        /*0348*/ 	.byte	0x04, 0x1e
        /*034a*/ 	.short	(.L_54 - .L_53)
.L_53:
        /*034c*/ 	.word	0x00000000


	//----- nvinfo : EIATTR_CBANK_PARAM_SIZE
	.align		4
.L_54:
        /*0350*/ 	.byte	0x03, 0x19
        /*0352*/ 	.short	0x02ec


	//----- nvinfo : EIATTR_PARAM_CBANK
	.align		4
        /*0354*/ 	.byte	0x04, 0x0a
        /*0356*/ 	.short	(.L_56 - .L_55)
	.align		4
.L_55:
        /*0358*/ 	.word	index@(.nv.constant0.kernel_cutlass_kernel_cudnngemm_amaxdense_blockscaled_gemm_persistent_amaxSm100BlockScaledPersistentDenseGemmKernel_object_at__TiledMMA_ThrLayoutVMNK11110000_PermutationMNK____MMAAtom_Thr_0)
        /*035c*/ 	.short	0x0380
        /*035e*/ 	.short	0x02ec


	//----- nvinfo : EIATTR_SW_WAR
	.align		4
.L_56:
        /*0360*/ 	.byte	0x04, 0x36
        /*0362*/ 	.short	(.L_58 - .L_57)
.L_57:
        /*0364*/ 	.word	0x00000008
.L_58:


//--------------------- .nv.compat                --------------------------
	.section	.nv.compat,"",@"SHT_CUDA_COMPAT_INFO"
	.align	4
        /*0000*/ 	.byte	0x02, 0x02, 0x02, 0x00, 0x02, 0x05, 0x05, 0x00, 0x02, 0x03, 0x01, 0x00, 0x02, 0x06, 0x01, 0x00


//--------------------- .nv.callgraph             --------------------------
	.section	.nv.callgraph,"",@"SHT_CUDA_CALLGRAPH"
	.align	4
	.sectionentsize	8
	.align		4
        /*0000*/ 	.word	0x00000000
	.align		4
        /*0004*/ 	.word	0xffffffff
	.align		4
        /*0008*/ 	.word	0x00000000
	.align		4
        /*000c*/ 	.word	0xfffffffe
	.align		4
        /*0010*/ 	.word	0x00000000
	.align		4
        /*0014*/ 	.word	0xfffffffd
	.align		4
        /*0018*/ 	.word	0x00000000
	.align		4
        /*001c*/ 	.word	0xfffffffc


//--------------------- .text.kernel_cutlass_kernel_cudnngemm_amaxdense_blockscaled_gemm_persistent_amaxSm100BlockScaledPersistentDenseGemmKernel_object_at__TiledMMA_ThrLayoutVMNK11110000_PermutationMNK____MMAAtom_Thr_0 --------------------------
	.section	.text.kernel_cutlass_kernel_cudnngemm_amaxdense_blockscaled_gemm_persistent_amaxSm100BlockScaledPersistentDenseGemmKernel_object_at__TiledMMA_ThrLayoutVMNK11110000_PermutationMNK____MMAAtom_Thr_0,"ax",@progbits
	.align	128
        .global         kernel_cutlass_kernel_cudnngemm_amaxdense_blockscaled_gemm_persistent_amaxSm100BlockScaledPersistentDenseGemmKernel_object_at__TiledMMA_ThrLayoutVMNK11110000_PermutationMNK____MMAAtom_Thr_0
        .type           kernel_cutlass_kernel_cudnngemm_amaxdense_blockscaled_gemm_persistent_amaxSm100BlockScaledPersistentDenseGemmKernel_object_at__TiledMMA_ThrLayoutVMNK11110000_PermutationMNK____MMAAtom_Thr_0,@function
        .size           kernel_cutlass_kernel_cudnngemm_amaxdense_blockscaled_gemm_persistent_amaxSm100BlockScaledPersistentDenseGemmKernel_object_at__TiledMMA_ThrLayoutVMNK11110000_PermutationMNK____MMAAtom_Thr_0,(.L_x_52 - kernel_cutlass_kernel_cudnngemm_amaxdense_blockscaled_gemm_persistent_amaxSm100BlockScaledPersistentDenseGemmKernel_object_at__TiledMMA_ThrLayoutVMNK11110000_PermutationMNK____MMAAtom_Thr_0)
        .other          kernel_cutlass_kernel_cudnngemm_amaxdense_blockscaled_gemm_persistent_amaxSm100BlockScaledPersistentDenseGemmKernel_object_at__TiledMMA_ThrLayoutVMNK11110000_PermutationMNK____MMAAtom_Thr_0,@"STO_CUDA_ENTRY STV_DEFAULT"
kernel_cutlass_kernel_cudnngemm_amaxdense_blockscaled_gemm_persistent_amaxSm100BlockScaledPersistentDenseGemmKernel_object_at__TiledMMA_ThrLayoutVMNK11110000_PermutationMNK____MMAAtom_Thr_0:
.text.kernel_cutlass_kernel_cudnngemm_amaxdense_blockscaled_gemm_persistent_amaxSm100BlockScaledPersistentDenseGemmKernel_object_at__TiledMMA_ThrLayoutVMNK11110000_PermutationMNK____MMAAtom_Thr_0:
[----:B------:R-:W1:Y:S01]  /*0000*/  LDC R1, c[0x0][0x37c] ;  /* 0x0000df00ff017b82 */ /* 0x000e620000000800 */
[----:B------:R-:W2:Y:S01]  /*0010*/  S2R R0, SR_TID.X ;  /* 0x0000000000007919 */ /* 0x000ea20000002100 */
[----:B------:R-:W3:Y:S01]  /*0020*/  LDCU.U8 UR5, c[0x0][0x382] ;  /* 0x00007040ff0577ac */ /* 0x000ee20008000000 */
[----:B------:R-:W4:Y:S01]  /*0030*/  LDCU.U8 UR4, c[0x0][0x381] ;  /* 0x00007020ff0477ac */ /* 0x000f220008000000 */
[----:B---3--:R-:W-:Y:S02]  /*0040*/  ULOP3.LUT UR5, UR5, 0x1, URZ, 0xc0, !UPT ;  /* 0x0000000105057892 */ /* 0x008fe4000f8ec0ff */
[----:B----4-:R-:W-:Y:S02]  /*0050*/  ULOP3.LUT UR4, UR4, 0x1, URZ, 0xc0, !UPT ;  /* 0x0000000104047892 */ /* 0x010fe4000f8ec0ff */
[----:B------:R-:W-:Y:S02]  /*0060*/  UISETP.NE.U32.AND UP6, UPT, UR5, 0x1, UPT ;  /* 0x000000010500788c */ /* 0x000fe4000bfc5070 */
[----:B------:R-:W-:Y:S01]  /*0070*/  UISETP.NE.U32.AND UP5, UPT, UR4, 0x1, UPT ;  /* 0x000000010400788c */ /* 0x000fe2000bfa5070 */
[----:B--2---:R-:W-:-:S04]  /*0080*/  SHF.R.U32.HI R7, RZ, 0x5, R0 ;  /* 0x00000005ff077819 */ /* 0x004fc80000011600 */
[----:B------:R-:W-:-:S13]  /*0090*/  ISETP.NE.AND P1, PT, R7, 0x5, PT ;  /* 0x000000050700780c */ /* 0x000fda0003f25270 */
[----:B-1----:R-:W-:Y:S05]  /*00a0*/  @P1 BRA `(.L_x_0) ;  /* 0x0000000000481947 */ /* 0x002fea0003800000 */
[----:B------:R-:W1:Y:S02]  /*00b0*/  LDCU.64 UR4, c[0x0][0x348] ;  /* 0x00006900ff0477ac */ /* 0x000e640008000a00 */
[----:B-1----:R-:W-:Y:S02]  /*00c0*/  UIADD3 UR12, UP4, UPT, UR4, 0x40, URZ ;  /* 0x00000040040c7890 */ /* 0x002fe4000ff9e0ff */
[----:B------:R-:W-:Y:S02]  /*00d0*/  UIADD3 UR10, UP3, UPT, UR4, 0xc0, URZ ;  /* 0x000000c0040a7890 */ /* 0x000fe4000ff7e0ff */
[----:B------:R-:W-:Y:S02]  /*00e0*/  UIADD3 UR8, UP2, UPT, UR4, 0x140, URZ ;  /* 0x0000014004087890 */ /* 0x000fe4000ff5e0ff */
[----:B------:R-:W-:Y:S02]  /*00f0*/  UIADD3 UR6, UP1, UPT, UR4, 0x1c0, URZ ;  /* 0x000001c004067890 */ /* 0x000fe4000ff3e0ff */
[----:B------:R-:W-:-:S02]  /*0100*/  UIADD3 UR4, UP0, UPT, UR4, 0x240, URZ ;  /* 0x0000024004047890 */ /* 0x000fc4000ff1e0ff */
[----:B------:R-:W-:Y:S02]  /*0110*/  UIADD3.X UR13, UPT, UPT, URZ, UR5, URZ, UP4, !UPT ;  /* 0x00000005ff0d7290 */ /* 0x000fe4000a7fe4ff */
[----:B------:R-:W-:Y:S02]  /*0120*/  UIADD3.X UR11, UPT, UPT, URZ, UR5, URZ, UP3, !UPT ;  /* 0x00000005ff0b7290 */ /* 0x000fe40009ffe4ff */
[----:B------:R-:W-:Y:S02]  /*0130*/  UIADD3.X UR9, UPT, UPT, URZ, UR5, URZ, UP2, !UPT ;  /* 0x00000005ff097290 */ /* 0x000fe400097fe4ff */
[----:B------:R-:W-:Y:S02]  /*0140*/  UIADD3.X UR7, UPT, UPT, URZ, UR5, URZ, UP1, !UPT ;  /* 0x00000005ff077290 */ /* 0x000fe40008ffe4ff */
[----:B------:R-:W-:Y:S01]  /*0150*/  UIADD3.X UR5, UPT, UPT, URZ, UR5, URZ, UP0, !UPT ;  /* 0x00000005ff057290 */ /* 0x000fe200087fe4ff */
[----:B------:R1:W-:Y:S02]  /*0160*/  UTMACCTL.PF [UR12] ;  /* 0x000000000c0079b9 */ /* 0x0003e40008040000 */
[----:B------:R1:W-:Y:S02]  /*0170*/  UTMACCTL.PF [UR10] ;  /* 0x000000000a0079b9 */ /* 0x0003e40008040000 */
[----:B------:R1:W-:Y:S02]  /*0180*/  UTMACCTL.PF [UR8] ;  /* 0x00000000080079b9 */ /* 0x0003e40008040000 */
[----:B------:R1:W-:Y:S02]  /*0190*/  UTMACCTL.PF [UR6] ;  /* 0x00000000060079b9 */ /* 0x0003e40008040000 */
[----:B------:R1:W-:Y:S01]  /*01a0*/  UTMACCTL.PF [UR4] ;  /* 0x00000000040079b9 */ /* 0x0003e20008040000 */
[----:B------:R-:W-:Y:S01]  /*01b0*/  UPLOP3.LUT UP4, UPT, UPT, UPT, UPT, 0x40, 0x4 ;  /* 0x000000000004789c */ /* 0x000fe20003f8e870 */
[----:B-1----:R-:W-:Y:S10]  /*01c0*/  BRA `(.L_x_1) ;  /* 0x0000000000647947 */ /* 0x002ff40003800000 */
.L_x_0:
[----:B------:R-:W-:Y:S01]  /*01d0*/  ISETP.NE.AND P0, PT, R7, RZ, PT ;  /* 0x000000ff0700720c */ /* 0x000fe20003f05270 */
[----:B------:R-:W-:-:S12]  /*01e0*/  UPLOP3.LUT UP4, UPT, UPT, UPT, UPT, 0x40, 0x4 ;  /* 0x000000000004789c */ /* 0x000fd80003f8e870 */
[----:B------:R-:W-:Y:S05]  /*01f0*/  @P0 BRA `(.L_x_1) ;  /* 0x0000000000580947 */ /* 0x000fea0003800000 */
[----:B------:R-:W1:Y:S01]  /*0200*/  S2UR UR5, SR_CgaCtaId ;  /* 0x00000000000579c3 */ /* 0x000e620000008800 */
[----:B------:R-:W-:Y:S01]  /*0210*/  UMOV UR6, 0x400 ;  /* 0x0000040000067882 */ /* 0x000fe20000000000 */
[----:B------:R-:W-:Y:S01]  /*0220*/  UMOV UR4, 0x1 ;  /* 0x0000000100047882 */ /* 0x000fe20000000000 */
[----:B------:R-:W-:Y:S02]  /*0230*/  UPLOP3.LUT UP4, UPT, UPT, UPT, UPT, 0x80, 0x8 ;  /* 0x000000000008789c */ /* 0x000fe40003f8f070 */
[----:B-1----:R-:W-:Y:S02]  /*0240*/  ULEA UR5, UR5, UR6, 0x18 ;  /* 0x0000000605057291 */ /* 0x002fe4000f8ec0ff */
[----:B------:R-:W-:-:S04]  /*0250*/  UIADD3 UR6, UPT, UPT, -UR4, 0x100000, URZ ;  /* 0x0010000004067890 */ /* 0x000fc8000fffe1ff */
[----:B------:R-:W-:Y:S02]  /*0260*/  USHF.L.U32 UR7, UR6, 0xb, URZ ;  /* 0x0000000b06077899 */ /* 0x000fe400080006ff */
[----:B------:R-:W-:Y:S01]  /*0270*/  USHF.L.U32 UR6, UR6, 0x1, URZ ;  /* 0x0000000106067899 */ /* 0x000fe200080006ff */
[----:B------:R-:W1:Y:S11]  /*0280*/  FENCE.VIEW.ASYNC.S ;  /* 0x00000000000073c6 */ /* 0x000e760000000000 */
[----:B-1----:R1:W2:Y:S01]  /*0290*/  SYNCS.EXCH.64 URZ, [UR5], UR6 ;  /* 0x0000000605ff75b2 */ /* 0x0022a20008000100 */
[----:B------:R1:W3:Y:S01]  /*02a0*/  SYNCS.EXCH.64 URZ, [UR5+0x8], UR6 ;  /* 0x0000080605ff75b2 */ /* 0x0002e20008000100 */
[----:B------:R1:W4:Y:S01]  /*02b0*/  SYNCS.EXCH.64 URZ, [UR5+0x10], UR6 ;  /* 0x0000100605ff75b2 */ /* 0x0003220008000100 */
[----:B------:R1:W5:Y:S01]  /*02c0*/  SYNCS.EXCH.64 URZ, [UR5+0x18], UR6 ;  /* 0x0000180605ff75b2 */ /* 0x0003620008000100 */
[----:B------:R1:W1:Y:S01]  /*02d0*/  SYNCS.EXCH.64 URZ, [UR5+0x20], UR6 ;  /* 0x0000200605ff75b2 */ /* 0x0002620008000100 */
[----:B------:R1:W1:Y:S01]  /*02e0*/  SYNCS.EXCH.64 URZ, [UR5+0x28], UR6 ;  /* 0x0000280605ff75b2 */ /* 0x0002620008000100 */
[----:B------:R1:W1:Y:S01]  /*02f0*/  SYNCS.EXCH.64 URZ, [UR5+0x30], UR6 ;  /* 0x0000300605ff75b2 */ /* 0x0002620008000100 */
[----:B------:R1:W1:Y:S01]  /*0300*/  SYNCS.EXCH.64 URZ, [UR5+0x38], UR6 ;  /* 0x0000380605ff75b2 */ /* 0x0002620008000100 */
[----:B------:R1:W1:Y:S01]  /*0310*/  SYNCS.EXCH.64 URZ, [UR5+0x40], UR6 ;  /* 0x0000400605ff75b2 */ /* 0x0002620008000100 */
[----:B------:R1:W1:Y:S01]  /*0320*/  SYNCS.EXCH.64 URZ, [UR5+0x48], UR6 ;  /* 0x0000480605ff75b2 */ /* 0x0002620008000100 */
[----:B------:R1:W1:Y:S01]  /*0330*/  SYNCS.EXCH.64 URZ, [UR5+0x50], UR6 ;  /* 0x0000500605ff75b2 */ /* 0x0002620008000100 */
[----:B------:R1:W1:Y:S01]  /*0340*/  SYNCS.EXCH.64 URZ, [UR5+0x58], UR6 ;  /* 0x0000580605ff75b2 */ /* 0x0002620008000100 */
[----:B------:R-:W-:Y:S01]  /*0350*/  NOP ;  /* 0x0000000000007918 */ /* 0x000fe20000000000 */
.L_x_1:
[----:B------:R-:W-:Y:S01]  /*0360*/  NOP ;  /* 0x0000000000007918 */ /* 0x000fe20000000000 */
[----:B------:R-:W5:Y:S01]  /*0370*/  LDCU.U8 UR23, c[0x0][0x650] ;  /* 0x0000ca00ff1777ac */ /* 0x000f620008000000 */
[----:B------:R-:W4:Y:S01]  /*0380*/  LDCU.U8 UR22, c[0x0][0x651] ;  /* 0x0000ca20ff1677ac */ /* 0x000f220008000000 */
[----:B------:R-:W3:Y:S02]  /*0390*/  LDCU.U8 UR21, c[0x0][0x65c] ;  /* 0x0000cb80ff1577ac */ /* 0x000ee40008000000 */
[----:B-12345:R-:W-:Y:S06]  /*03a0*/  BAR.SYNC.DEFER_BLOCKING 0x0 ;  /* 0x0000000000007b1d */ /* 0x03efec0000010000 */
[----:B------:R-:W-:Y:S05]  /*03b0*/  BRA.U !UP4, `(.L_x_2) ;  /* 0x000000010c447547 */ /* 0x000fea000b800000 */
[----:B------:R-:W1:Y:S01]  /*03c0*/  S2UR UR6, SR_CgaCtaId ;  /* 0x00000000000679c3 */ /* 0x000e620000008800 */
[----:B------:R-:W-:Y:S01]  /*03d0*/  UMOV UR7, 0x400 ;  /* 0x0000040000077882 */ /* 0x000fe20000000000 */
[----:B------:R-:W-:Y:S01]  /*03e0*/  UMOV UR5, 0x1 ;  /* 0x0000000100057882 */ /* 0x000fe20000000000 */
[----:B------:R-:W-:Y:S01]  /*03f0*/  UMOV UR4, 0x4 ;  /* 0x0000000400047882 */ /* 0x000fe20000000000 */
[----:B------:R-:W-:-:S04]  /*0400*/  UIADD3 UR8, UPT, UPT, -UR5, 0x100000, URZ ;  /* 0x0010000005087890 */ /* 0x000fc8000fffe1ff */
[----:B------:R-:W-:Y:S02]  /*0410*/  USHF.L.U32 UR9, UR8, 0xb, URZ ;  /* 0x0000000b08097899 */ /* 0x000fe400080006ff */
[----:B------:R-:W-:Y:S02]  /*0420*/  USHF.L.U32 UR8, UR8, 0x1, URZ ;  /* 0x0000000108087899 */ /* 0x000fe400080006ff */
[----:B------:R-:W-:-:S04]  /*0430*/  UIADD3 UR4, UPT, UPT, -UR4, 0x100000, URZ ;  /* 0x0010000004047890 */ /* 0x000fc8000fffe1ff */
[----:B------:R-:W-:Y:S02]  /*0440*/  USHF.L.U32 UR5, UR4, 0xb, URZ ;  /* 0x0000000b04057899 */ /* 0x000fe400080006ff */
[----:B------:R-:W-:Y:S02]  /*0450*/  USHF.L.U32 UR4, UR4, 0x1, URZ ;  /* 0x0000000104047899 */ /* 0x000fe400080006ff */
[----:B-1----:R-:W-:Y:S01]  /*0460*/  ULEA UR6, UR6, UR7, 0x18 ;  /* 0x0000000706067291 */ /* 0x002fe2000f8ec0ff */
[----:B------:R-:W1:Y:S11]  /*0470*/  FENCE.VIEW.ASYNC.S ;  /* 0x00000000000073c6 */ /* 0x000e760000000000 */
[----:B-1----:R1:W2:Y:S01]  /*0480*/  SYNCS.EXCH.64 URZ, [UR6+0x60], UR8 ;  /* 0x0000600806ff75b2 */ /* 0x0022a20008000100 */
[----:B------:R1:W3:Y:S01]  /*0490*/  SYNCS.EXCH.64 URZ, [UR6+0x68], UR8 ;  /* 0x0000680806ff75b2 */ /* 0x0002e20008000100 */
[----:B------:R1:W4:Y:S01]  /*04a0*/  SYNCS.EXCH.64 URZ, [UR6+0x70], UR4 ;  /* 0x0000700406ff75b2 */ /* 0x0003220008000100 */
[----:B------:R1:W5:Y:S01]  /*04b0*/  SYNCS.EXCH.64 URZ, [UR6+0x78], UR4 ;  /* 0x0000780406ff75b2 */ /* 0x0003620008000100 */
[----:B------:R-:W-:Y:S01]  /*04c0*/  NOP ;  /* 0x0000000000007918 */ /* 0x000fe20000000000 */
.L_x_2:
[----:B------:R-:W-:Y:S01]  /*04d0*/  NOP ;  /* 0x0000000000007918 */ /* 0x000fe20000000000 */
[----:B--2345:R-:W-:Y:S06]  /*04e0*/  BAR.SYNC.DEFER_BLOCKING 0x0 ;  /* 0x0000000000007b1d */ /* 0x03cfec0000010000 */
[----:B------:R-:W2:Y:S01]  /*04f0*/  LDCU.U8 UR15, c[0x0][0x668] ;  /* 0x0000cd00ff0f77ac */ /* 0x000ea20008000000 */
[----:B------:R-:W3:Y:S01]  /*0500*/  LDCU.U8 UR14, c[0x0][0x669] ;  /* 0x0000cd20ff0e77ac */ /* 0x000ee20008000000 */
[----:B------:R-:W4:Y:S01]  /*0510*/  LDCU.U8 UR13, c[0x0][0x65d] ;  /* 0x0000cba0ff0d77ac */ /* 0x000f220008000000 */
[----:B------:R-:W-:Y:S01]  /*0520*/  NOP ;  /* 0x0000000000007918 */ /* 0x000fe20000000000 */
[----:B------:R-:W-:Y:S06]  /*0530*/  BAR.SYNC.DEFER_BLOCKING 0x1, 0xc0 ;  /* 0x0043000000007b1d */ /* 0x000fec0000010000 */
[----:B------:R-:W-:Y:S05]  /*0540*/  @P1 BRA `(.L_x_3) ;  /* 0x0000000800801947 */ /* 0x000fea0003800000 */
[----:B------:R-:W5:Y:S01]  /*0550*/  S2UR UR35, SR_CTAID.Z ;  /* 0x00000000002379c3 */ /* 0x000f620000002700 */
[----:B------:R-:W-:Y:S01]  /*0560*/  UMOV UR34, 0x1 ;  /* 0x0000000100227882 */ /* 0x000fe20000000000 */
[----:B------:R-:W-:Y:S01]  /*0570*/  UMOV UR33, URZ ;  /* 0x000000ff00217c82 */ /* 0x000fe20008000000 */
[----:B-----5:R-:W-:-:S09]  /*0580*/  UISETP.GT.U32.AND UP0, UPT, UR35, 0x3ff, UPT ;  /* 0x000003ff2300788c */ /* 0x020fd2000bf04070 */
[----:B------:R-:W-:Y:S05]  /*0590*/  BRA.U UP0, `(.L_x_4) ;  /* 0x0000000500f07547 */ /* 0x000fea000b800000 */
[----:B-1----:R-:W1:Y:S01]  /*05a0*/  LDCU.64 UR4, c[0x0][0x648] ;  /* 0x0000c900ff0477ac */ /* 0x002e620008000a00 */
[----:B------:R-:W5:Y:S01]  /*05b0*/  S2UR UR28, SR_CgaCtaId ;  /* 0x00000000001c79c3 */ /* 0x000f620000008800 */
[----:B------:R-:W4:Y:S01]  /*05c0*/  LDCU.64 UR44, c[0x0][0x348] ;  /* 0x00006900ff2c77ac */ /* 0x000f220008000a00 */
[----:B------:R-:W-:Y:S01]  /*05d0*/  UMOV UR33, URZ ;  /* 0x000000ff00217c82 */ /* 0x000fe20008000000 */
[----:B------:R-:W-:Y:S01]  /*05e0*/  UMOV UR34, 0x1 ;  /* 0x0000000100227882 */ /* 0x000fe20000000000 */
[----:B-1----:R-:W-:-:S04]  /*05f0*/  UIMAD.WIDE.U32 UR6, UR35, UR5, URZ ;  /* 0x00000005230672a5 */ /* 0x002fc8000f8e00ff */
[----:B------:R-:W-:-:S04]  /*0600*/  UIADD3 UR5, UPT, UPT, -UR7, UR35, URZ ;  /* 0x0000002307057290 */ /* 0x000fc8000fffe1ff */
[----:B------:R-:W-:-:S03]  /*0610*/  USHF.R.U32.HI UR5, URZ, UR23, UR5 ;  /* 0x00000017ff057299 */ /* 0x000fc60008011605 */
[----:B------:R-:W1:Y:S01]  /*0620*/  LDCU UR6, c[0x0][0x658] ;  /* 0x0000cb00ff0677ac */ /* 0x000e620008000800 */
[----:B------:R-:W-:-:S04]  /*0630*/  UIADD3 UR5, UPT, UPT, UR7, UR5, URZ ;  /* 0x0000000507057290 */ /* 0x000fc8000fffe0ff */
[----:B------:R-:W-:-:S04]  /*0640*/  USHF.R.U32.HI UR20, URZ, UR22, UR5 ;  /* 0x00000016ff147299 */ /* 0x000fc80008011605 */
[----:B------:R-:W-:-:S04]  /*0650*/  UIADD3 UR20, UPT, UPT, -UR20, URZ, URZ ;  /* 0x000000ff14147290 */ /* 0x000fc8000fffe1ff */
[----:B------:R-:W-:Y:S01]  /*0660*/  UIMAD UR20, UR20, UR4, UR35 ;  /* 0x00000004141472a4 */ /* 0x000fe2000f8e0223 */
[----:B------:R-:W3:Y:S03]  /*0670*/  LDCU.64 UR4, c[0x0][0x660] ;  /* 0x0000cc00ff0477ac */ /* 0x000ee60008000a00 */
[----:B-1----:R-:W-:-:S04]  /*0680*/  UIMAD.WIDE.U32 UR6, UR20, UR6, URZ ;  /* 0x00000006140672a5 */ /* 0x002fc8000f8e00ff */
[----:B------:R-:W-:-:S04]  /*0690*/  UIADD3 UR12, UPT, UPT, UR20, -UR7, URZ ;  /* 0x80000007140c7290 */ /* 0x000fc8000fffe0ff */
[----:B------:R-:W-:-:S03]  /*06a0*/  USHF.R.U32.HI UR12, URZ, UR21, UR12 ;  /* 0x00000015ff0c7299 */ /* 0x000fc6000801160c */
[----:B------:R-:W1:Y:S01]  /*06b0*/  LDCU UR6, c[0x0][0x374] ;  /* 0x00006e80ff0677ac */ /* 0x000e620008000800 */
[----:B------:R-:W-:Y:S01]  /*06c0*/  UIADD3 UR12, UPT, UPT, UR7, UR12, URZ ;  /* 0x0000000c070c7290 */ /* 0x000fe2000fffe0ff */
[----:B------:R-:W1:Y:S03]  /*06d0*/  LDCU UR7, c[0x0][0x370] ;  /* 0x00006e00ff0777ac */ /* 0x000e660008000800 */
[----:B----4-:R-:W-:Y:S01]  /*06e0*/  USHF.R.U32.HI UR12, URZ, UR13, UR12 ;  /* 0x0000000dff0c7299 */ /* 0x010fe2000801160c */
[----:B------:R-:W4:Y:S03]  /*06f0*/  LDCU UR32, c[0x0][0x378] ;  /* 0x00006f00ff2077ac */ /* 0x000f260008000800 */
[----:B---3--:R-:W-:Y:S01]  /*0700*/  UIMAD.WIDE.U32 UR8, UR12, UR5, URZ ;  /* 0x000000050c0872a5 */ /* 0x008fe2000f8e00ff */
[----:B------:R-:W3:Y:S03]  /*0710*/  LDCU UR5, c[0x0][0x654] ;  /* 0x0000ca80ff0577ac */ /* 0x000ee60008000800 */
[----:B------:R-:W-:-:S04]  /*0720*/  UIADD3 UR8, UPT, UPT, UR12, -UR9, URZ ;  /* 0x800000090c087290 */ /* 0x000fc8000fffe0ff */
[----:B--2---:R-:W-:-:S04]  /*0730*/  USHF.R.U32.HI UR8, URZ, UR15, UR8 ;  /* 0x0000000fff087299 */ /* 0x004fc80008011608 */
[----:B------:R-:W-:-:S03]  /*0740*/  UIADD3 UR8, UPT, UPT, UR9, UR8, URZ ;  /* 0x0000000809087290 */ /* 0x000fc6000fffe0ff */
[----:B------:R-:W-:Y:S01]  /*0750*/  UMOV UR9, 0x400 ;  /* 0x0000040000097882 */ /* 0x000fe20000000000 */
[----:B------:R-:W-:Y:S02]  /*0760*/  USHF.R.U32.HI UR8, URZ, UR14, UR8 ;  /* 0x0000000eff087299 */ /* 0x000fe40008011608 */
[----:B-----5:R-:W-:Y:S02]  /*0770*/  ULEA UR28, UR28, UR9, 0x18 ;  /* 0x000000091c1c7291 */ /* 0x020fe4000f8ec0ff */
[----:B-1----:R-:W-:Y:S02]  /*0780*/  UIMAD UR9, UR6, UR7, URZ ;  /* 0x00000007060972a4 */ /* 0x002fe4000f8e02ff */
[----:B------:R-:W-:Y:S02]  /*0790*/  UIADD3 UR7, UPT, UPT, -UR12, URZ, URZ ;  /* 0x000000ff0c077290 */ /* 0x000fe4000fffe1ff */
[----:B------:R-:W-:Y:S02]  /*07a0*/  UIADD3 UR6, UPT, UPT, -UR8, URZ, URZ ;  /* 0x000000ff08067290 */ /* 0x000fe4000fffe1ff */
[----:B----4-:R-:W-:-:S02]  /*07b0*/  UIMAD UR32, UR9, UR32, URZ ;  /* 0x00000020092072a4 */ /* 0x010fc4000f8e02ff */
[----:B---3--:R-:W-:Y:S02]  /*07c0*/  UIMAD UR20, UR7, UR5, UR20 ;  /* 0x00000005071472a4 */ /* 0x008fe4000f8e0214 */
[----:B------:R-:W-:-:S12]  /*07d0*/  UIMAD UR12, UR6, UR4, UR12 ;  /* 0x00000004060c72a4 */ /* 0x000fd8000f8e020c */
.L_x_8:
[----:B------:R-:W-:Y:S01]  /*07e0*/  USHF.L.U32 UR4, UR34, 0x1f, URZ ;  /* 0x0000001f22047899 */ /* 0x000fe200080006ff */
[----:B------:R-:W-:Y:S01]  /*07f0*/  HFMA2 R3, -RZ, RZ, 0, -0.0001220703125 ;  /* 0x00008800ff037431 */ /* 0x000fe200000001ff */
[----:B------:R-:W-:Y:S02]  /*0800*/  ULEA UR5, UR33, UR28, 0x3 ;  /* 0x0000001c21057291 */ /* 0x000fe4000f8e18ff */
[----:B------:R-:W-:Y:S02]  /*0810*/  UIADD3 UR42, UP3, UPT, UR44, 0x40, URZ ;  /* 0x000000402c2a7890 */ /* 0x000fe4000ff7e0ff */
[----:B------:R-:W-:Y:S01]  /*0820*/  MOV R2, UR4 ;  /* 0x0000000400027c02 */ /* 0x000fe20008000f00 */
[----:B------:R-:W-:Y:S02]  /*0830*/  UIADD3 UR40, UP2, UPT, UR44, 0xc0, URZ ;  /* 0x000000c02c287890 */ /* 0x000fe4000ff5e0ff */
[----:B------:R-:W-:Y:S02]  /*0840*/  UIADD3 UR38, UP1, UPT, UR44, 0x140, URZ ;  /* 0x000001402c267890 */ /* 0x000fe4000ff3e0ff */
[----:B----4-:R1:W2:Y:S01]  /*0850*/  SYNCS.PHASECHK.TRANS64.TRYWAIT P2, [UR5+0x30], R2 ;  /* 0x00003002ff0075a7 */ /* 0x0102a20008041105 */
[----:B------:R-:W-:-:S02]  /*0860*/  UIADD3 UR36, UP0, UPT, UR44, 0x1c0, URZ ;  /* 0x000001c02c247890 */ /* 0x000fc4000ff1e0ff */
[----:B------:R-:W-:Y:S02]  /*0870*/  USHF.L.U32 UR27, UR20, 0x7, URZ ;  /* 0x00000007141b7899 */ /* 0x000fe400080006ff */
[----:B------:R-:W-:Y:S02]  /*0880*/  USHF.L.U32 UR7, UR12, 0x7, URZ ;  /* 0x000000070c077899 */ /* 0x000fe400080006ff */
[----:B------:R-:W-:Y:S02]  /*0890*/  UIADD3.X UR43, UPT, UPT, URZ, UR45, URZ, UP3, !UPT ;  /* 0x0000002dff2b7290 */ /* 0x000fe40009ffe4ff */
[----:B------:R-:W-:Y:S02]  /*08a0*/  UIADD3.X UR41, UPT, UPT, URZ, UR45, URZ, UP2, !UPT ;  /* 0x0000002dff297290 */ /* 0x000fe400097fe4ff */
[----:B------:R-:W-:Y:S02]  /*08b0*/  UIADD3.X UR39, UPT, UPT, URZ, UR45, URZ, UP1, !UPT ;  /* 0x0000002dff277290 */ /* 0x000fe40008ffe4ff */
[----:B------:R-:W-:Y:S01]  /*08c0*/  UIADD3.X UR37, UPT, UPT, URZ, UR45, URZ, UP0, !UPT ;  /* 0x0000002dff257290 */ /* 0x000fe200087fe4ff */
[----:B------:R-:W-:Y:S01]  /*08d0*/  UMOV UR31, URZ ;  /* 0x000000ff001f7c82 */ /* 0x000fe20008000000 */
[----:B------:R-:W-:Y:S01]  /*08e0*/  UMOV UR18, URZ ;  /* 0x000000ff00127c82 */ /* 0x000fe20008000000 */
[----:B------:R-:W-:-:S09]  /*08f0*/  UMOV UR10, URZ ;  /* 0x000000ff000a7c82 */ /* 0x000fd20008000000 */
.L_x_7:
[----:B---3--:R-:W-:Y:S02]  /*0900*/  ULEA UR25, UR33, UR28, 0x3 ;  /* 0x0000001c21197291 */ /* 0x008fe4000f8e18ff */
[----:B------:R-:W-:Y:S02]  /*0910*/  USHF.L.U32 UR26, UR31, 0x8, URZ ;  /* 0x000000081f1a7899 */ /* 0x000fe400080006ff */
[----:B------:R-:W-:Y:S02]  /*0920*/  USHF.L.U32 UR4, UR33, 0xf, URZ ;  /* 0x0000000f21047899 */ /* 0x000fe400080006ff */
[----:B------:R-:W-:Y:S02]  /*0930*/  ULEA UR16, UR33, UR28, 0xa ;  /* 0x0000001c21107291 */ /* 0x000fe4000f8e50ff */
[----:B------:R-:W-:Y:S02]  /*0940*/  ULEA UR8, UR33, UR28, 0xa ;  /* 0x0000001c21087291 */ /* 0x000fe4000f8e50ff */
[----:B------:R-:W-:-:S02]  /*0950*/  UIADD3 UR24, UPT, UPT, UR33, 0x1, URZ ;  /* 0x0000000121187890 */ /* 0x000fc4000fffe0ff */
[----:B------:R-:W-:Y:S02]  /*0960*/  UISETP.GT.U32.AND UP0, UPT, UR31, 0xe, UPT ;  /* 0x0000000e1f00788c */ /* 0x000fe4000bf04070 */
[----:B------:R-:W-:Y:S02]  /*0970*/  UIADD3 UR19, UPT, UPT, UR31, UR31, URZ ;  /* 0x0000001f1f137290 */ /* 0x000fe4000fffe0ff */
[----:B------:R-:W-:Y:S02]  /*0980*/  USHF.R.S32.HI UR4, URZ, 0x1, UR4 ;  /* 0x00000001ff047899 */ /* 0x000fe40008011404 */
[----:B------:R-:W-:Y:S02]  /*0990*/  UIADD3 UR16, UPT, UPT, UR16, 0x35400, URZ ;  /* 0x0003540010107890 */ /* 0x000fe4000fffe0ff */
[----:B------:R-:W-:Y:S02]  /*09a0*/  UIADD3 UR8, UPT, UPT, UR8, 0x36c00, URZ ;  /* 0x00036c0008087890 */ /* 0x000fe4000fffe0ff */
[----:B------:R-:W-:Y:S01]  /*09b0*/  UISETP.NE.AND UP1, UPT, UR24, 0x6, UPT ;  /* 0x000000061800788c */ /* 0x000fe2000bf25270 */
[----:B------:R-:W-:Y:S01]  /*09c0*/  UMOV UR5, UR25 ;  /* 0x0000001900057c82 */ /* 0x000fe20008000000 */
[----:B------:R-:W-:Y:S01]  /*09d0*/  UMOV UR6, UR26 ;  /* 0x0000001a00067c82 */ /* 0x000fe20008000000 */
[----:B------:R-:W-:Y:S01]  /*09e0*/  UMOV UR17, UR25 ;  /* 0x0000001900117c82 */ /* 0x000fe20008000000 */
[----:B------:R-:W-:Y:S01]  /*09f0*/  UMOV UR9, UR25 ;  /* 0x0000001900097c82 */ /* 0x000fe20008000000 */
[----:B--2-4-:R-:W-:Y:S06]  /*0a00*/  @P2 BRA `(.L_x_5) ;  /* 0x0000000000102947 */ /* 0x014fec0003800000 */
[----:B------:R-:W-:-:S06]  /*0a10*/  USHF.L.U32 UR11, UR34, 0x1f, URZ ;  /* 0x0000001f220b7899 */ /* 0x000fcc00080006ff */
[----:B-1----:R-:W-:-:S04]  /*0a20*/  MOV R2, UR11 ;  /* 0x0000000b00027c02 */ /* 0x002fc80008000f00 */
[----:B------:R-:W1:Y:S02]  /*0a30*/  SYNCS.PHASECHK.TRANS64.TRYWAIT P0, [UR25+0x30], R2 ;  /* 0x00003002ff0075a7 */ /* 0x000e640008001119 */
[----:B-1----:R-:W-:Y:S05]  /*0a40*/  @!P0 BRA `(.L_x_6) ;  /* 0x0000003000808947 */ /* 0x002fea0003800000 */
.L_x_5:
[----:B------:R-:W-:Y:S02]  /*0a50*/  ELECT P1, URZ, PT ;  /* 0x0000000000ff782f */ /* 0x000fe40003820000 */
[----:B------:R-:W-:Y:S01]  /*0a60*/  PLOP3.LUT P0, PT, PT, PT, UP0, 0x80, 0x8 ;  /* 0x000000000008781c */ /* 0x000fe20003f0f008 */
[----:B------:R-:W-:Y:S01]  /*0a70*/  USEL UR11, URZ, 0x1, UP1 ;  /* 0x00000001ff0b7887 */ /* 0x000fe20008800000 */
[----:B------:R-:W-:Y:S01]  /*0a80*/  PLOP3.LUT P2, PT, PT, PT, PT, 0x80, 0x8 ;  /* 0x000000000008781c */ /* 0x000fe20003f4f070 */
[----:B------:R-:W-:Y:S02]  /*0a90*/  USEL UR33, UR24, URZ, UP1 ;  /* 0x000000ff18217287 */ /* 0x000fe40008800000 */
[----:B------:R-:W-:Y:S02]  /*0aa0*/  ULOP3.LUT UR34, UR34, UR11, URZ, 0x3c, !UPT ;  /* 0x0000000b22227292 */ /* 0x000fe4000f8e3cff */
[----:B------:R-:W-:Y:S02]  /*0ab0*/  UIADD3 UR24, UPT, UPT, UR28, 0x5400, UR4 ;  /* 0x000054001c187890 */ /* 0x000fe4000fffe004 */
[----:B------:R-:W-:-:S02]  /*0ac0*/  UIADD3 UR4, UPT, UPT, UR28, 0x1d400, UR4 ;  /* 0x0001d4001c047890 */ /* 0x000fc4000fffe004 */
[----:B------:R-:W-:Y:S01]  /*0ad0*/  @!UP0 USHF.L.U32 UR29, UR34, 0x1f, URZ ;  /* 0x0000001f221d8899 */ /* 0x000fe200080006ff */
[----:B------:R3:W-:Y:S01]  /*0ae0*/  @P1 SYNCS.ARRIVE.TRANS64 RZ, [UR25], R3 ;  /* 0x00000003ffff19a7 */ /* 0x0007e20008000019 */
[----:B------:R-:W-:Y:S01]  /*0af0*/  @!UP0 ULEA UR30, UR33, UR28, 0x3 ;  /* 0x0000001c211e8291 */ /* 0x000fe2000f8e18ff */
[----:B------:R-:W-:Y:S02]  /*0b00*/  UMOV UR11, UR19 ;  /* 0x00000013000b7c82 */ /* 0x000fe40008000000 */
[----:B------:R3:W-:Y:S01]  /*0b10*/  UTMALDG.2D [UR24], [UR42], desc[URZ] ;  /* 0x0000ff182a0075b4 */ /* 0x0007e20008009000 */
[----:B-1----:R-:W-:Y:S01]  /*0b20*/  IMAD.U32 R2, RZ, RZ, UR29 ;  /* 0x0000001dff027e24 */ /* 0x002fe2000f8e00ff */
[----:B------:R-:W-:-:S04]  /*0b30*/  UIADD3 UR31, UPT, UPT, UR31, 0x1, URZ ;  /* 0x000000011f1f7890 */ /* 0x000fc8000fffe0ff */
[----:B------:R-:W-:Y:S01]  /*0b40*/  UISETP.NE.AND UP0, UPT, UR31, 0x10, UPT ;  /* 0x000000101f00788c */ /* 0x000fe2000bf05270 */
[----:B------:R3:W-:Y:S01]  /*0b50*/  UTMALDG.2D [UR4], [UR40], desc[URZ] ;  /* 0x0000ff04280075b4 */ /* 0x0007e20008009000 */
[----:B------:R3:W-:Y:S01]  /*0b60*/  UTMALDG.3D [UR16], [UR38], desc[URZ] ;  /* 0x0000ff10260075b4 */ /* 0x0007e20008011000 */
[----:B------:R3:W-:Y:S01]  /*0b70*/  UTMALDG.3D [UR8], [UR36], desc[URZ] ;  /* 0x0000ff08240075b4 */ /* 0x0007e20008011000 */
[----:B------:R3:W4:Y:S05]  /*0b80*/  @!P0 SYNCS.PHASECHK.TRANS64.TRYWAIT P2, [UR30+0x30], R2 ;  /* 0x00003002ff0085a7 */ /* 0x00072a000804111e */
[----:B------:R-:W-:Y:S05]  /*0b90*/  BRA.U UP0, `(.L_x_7) ;  /* 0xfffffffd00587547 */ /* 0x000fea000b83ffff */
[----:B---3--:R-:W1:Y:S01]  /*0ba0*/  LDCU.64 UR4, c[0x0][0x648] ;  /* 0x0000c900ff0477ac */ /* 0x008e620008000a00 */
[----:B------:R-:W-:-:S04]  /*0bb0*/  UIADD3 UR35, UPT, UPT, UR32, UR35, URZ ;  /* 0x0000002320237290 */ /* 0x000fc8000fffe0ff */
[----:B------:R-:W-:Y:S02]  /*0bc0*/  UISETP.GE.AND UP0, UPT, UR35, 0x400, UPT ;  /* 0x000004002300788c */ /* 0x000fe4000bf06270 */
[----:B-1----:R-:W-:Y:S01]  /*0bd0*/  UIMAD.WIDE.U32 UR6, UR35, UR5, URZ ;  /* 0x00000005230672a5 */ /* 0x002fe2000f8e00ff */
[----:B------:R-:W1:Y:S03]  /*0be0*/  LDCU UR5, c[0x0][0x658] ;  /* 0x0000cb00ff0577ac */ /* 0x000e660008000800 */
[----:B------:R-:W-:-:S04]  /*0bf0*/  UIADD3 UR6, UPT, UPT, UR35, -UR7, URZ ;  /* 0x8000000723067290 */ /* 0x000fc8000fffe0ff */
[----:B------:R-:W-:-:S04]  /*0c00*/  USHF.R.U32.HI UR6, URZ, UR23, UR6 ;  /* 0x00000017ff067299 */ /* 0x000fc80008011606 */
[----:B------:R-:W-:-:S04]  /*0c10*/  UIADD3 UR6, UPT, UPT, UR7, UR6, URZ ;  /* 0x0000000607067290 */ /* 0x000fc8000fffe0ff */
[----:B------:R-:W-:-:S04]  /*0c20*/  USHF.R.U32.HI UR20, URZ, UR22, UR6 ;  /* 0x00000016ff147299 */ /* 0x000fc80008011606 */
[----:B------:R-:W-:-:S04]  /*0c30*/  UIADD3 UR20, UPT, UPT, -UR20, URZ, URZ ;  /* 0x000000ff14147290 */ /* 0x000fc8000fffe1ff */
[----:B------:R-:W-:-:S04]  /*0c40*/  UIMAD UR20, UR4, UR20, UR35 ;  /* 0x00000014041472a4 */ /* 0x000fc8000f8e0223 */
[----:B-1----:R-:W-:Y:S01]  /*0c50*/  UIMAD.WIDE.U32 UR6, UR20, UR5, URZ ;  /* 0x00000005140672a5 */ /* 0x002fe2000f8e00ff */
[----:B------:R-:W1:Y:S03]  /*0c60*/  LDCU.64 UR4, c[0x0][0x660] ;  /* 0x0000cc00ff0477ac */ /* 0x000e660008000a00 */
[----:B------:R-:W-:-:S04]  /*0c70*/  UIADD3 UR6, UPT, UPT, UR20, -UR7, URZ ;  /* 0x8000000714067290 */ /* 0x000fc8000fffe0ff */
[----:B------:R-:W-:-:S04]  /*0c80*/  USHF.R.U32.HI UR6, URZ, UR21, UR6 ;  /* 0x00000015ff067299 */ /* 0x000fc80008011606 */
[----:B------:R-:W-:-:S04]  /*0c90*/  UIADD3 UR6, UPT, UPT, UR7, UR6, URZ ;  /* 0x0000000607067290 */ /* 0x000fc8000fffe0ff */
[----:B------:R-:W-:-:S04]  /*0ca0*/  USHF.R.U32.HI UR12, URZ, UR13, UR6 ;  /* 0x0000000dff0c7299 */ /* 0x000fc80008011606 */
[----:B-1----:R-:W-:-:S04]  /*0cb0*/  UIMAD.WIDE.U32 UR6, UR12, UR5, URZ ;  /* 0x000000050c0672a5 */ /* 0x002fc8000f8e00ff */
[----:B------:R-:W-:-:S04]  /*0cc0*/  UIADD3 UR5, UPT, UPT, UR12, -UR7, URZ ;  /* 0x800000070c057290 */ /* 0x000fc8000fffe0ff */
[----:B------:R-:W-:-:S03]  /*0cd0*/  USHF.R.U32.HI UR5, URZ, UR15, UR5 ;  /* 0x0000000fff057299 */ /* 0x000fc60008011605 */
[----:B------:R-:W1:Y:S01]  /*0ce0*/  LDCU UR6, c[0x0][0x654] ;  /* 0x0000ca80ff0677ac */ /* 0x000e620008000800 */
[----:B------:R-:W-:Y:S02]  /*0cf0*/  UIADD3 UR5, UPT, UPT, UR7, UR5, URZ ;  /* 0x0000000507057290 */ /* 0x000fe4000fffe0ff */
[----:B------:R-:W-:Y:S02]  /*0d00*/  UIADD3 UR7, UPT, UPT, -UR12, URZ, URZ ;  /* 0x000000ff0c077290 */ /* 0x000fe4000fffe1ff */
[----:B------:R-:W-:-:S04]  /*0d10*/  USHF.R.U32.HI UR5, URZ, UR14, UR5 ;  /* 0x0000000eff057299 */ /* 0x000fc80008011605 */
[----:B------:R-:W-:-:S04]  /*0d20*/  UIADD3 UR5, UPT, UPT, -UR5, URZ, URZ ;  /* 0x000000ff05057290 */ /* 0x000fc8000fffe1ff */
[----:B------:R-:W-:Y:S02]  /*0d30*/  UIMAD UR12, UR4, UR5, UR12 ;  /* 0x00000005040c72a4 */ /* 0x000fe4000f8e020c */
[----:B-1----:R-:W-:Y:S01]  /*0d40*/  UIMAD UR20, UR6, UR7, UR20 ;  /* 0x00000007061472a4 */ /* 0x002fe2000f8e0214 */
[----:B------:R-:W-:Y:S11]  /*0d50*/  BRA.U !UP0, `(.L_x_8) ;  /* 0xfffffff908a07547 */ /* 0x000ff6000b83ffff */
.L_x_4:
[----:B-1----:R-:W-:Y:S02]  /*0d60*/  UIADD3 UR4, UPT, UPT, UR33, 0x2, URZ ;  /* 0x0000000221047890 */ /* 0x002fe4000fffe0ff */
[----:B------:R-:W-:-:S04]  /*0d70*/  UISETP.NE.AND UP0, UPT, UR33, 0x5, UPT ;  /* 0x000000052100788c */ /* 0x000fc8000bf05270 */
[----:B------:R-:W-:-:S04]  /*0d80*/  USEL UR4, UR4, 0x1, UP0 ;  /* 0x0000000104047887 */ /* 0x000fc80008000000 */
[----:B------:R-:W-:Y:S02]  /*0d90*/  UIADD3 UR6, UPT, UPT, UR4, 0x1, URZ ;  /* 0x0000000104067890 */ /* 0x000fe4000fffe0ff */
[----:B------:R-:W-:-:S04]  /*0da0*/  UISETP.NE.AND UP1, UPT, UR4, 0x6, UPT ;  /* 0x000000060400788c */ /* 0x000fc8000bf25270 */
[----:B------:R-:W-:Y:S01]  /*0db0*/  USEL UR6, UR6, 0x1, UP1 ;  /* 0x0000000106067887 */ /* 0x000fe20008800000 */
[----:B------:R-:W1:Y:S01]  /*0dc0*/  S2UR UR4, SR_CgaCtaId ;  /* 0x00000000000479c3 */ /* 0x000e620000008800 */
[----:B------:R-:W-:Y:S02]  /*0dd0*/  UISETP.EQ.XOR UP1, UPT, UR33, 0x5, !UP1 ;  /* 0x000000052100788c */ /* 0x000fe4000cf22a70 */
[----:B------:R-:W-:Y:S02]  /*0de0*/  UIADD3 UR5, UPT, UPT, UR6, 0x1, URZ ;  /* 0x0000000106057890 */ /* 0x000fe4000fffe0ff */
[----:B------:R-:W-:Y:S02]  /*0df0*/  UISETP.NE.AND UP0, UPT, UR6, 0x6, UPT ;  /* 0x000000060600788c */ /* 0x000fe4000bf05270 */
[----:B------:R-:W-:Y:S02]  /*0e00*/  UISETP.EQ.XOR UP1, UPT, UR6, 0x6, UP1 ;  /* 0x000000060600788c */ /* 0x000fe40008f22a70 */
[----:B------:R-:W-:-:S04]  /*0e10*/  USEL UR5, UR5, 0x1, UP0 ;  /* 0x0000000105057887 */ /* 0x000fc80008000000 */
[----:B------:R-:W-:Y:S02]  /*0e20*/  UIADD3 UR7, UPT, UPT, UR5, 0x1, URZ ;  /* 0x0000000105077890 */ /* 0x000fe4000fffe0ff */
[----:B------:R-:W-:Y:S02]  /*0e30*/  UISETP.NE.AND UP0, UPT, UR5, 0x6, UPT ;  /* 0x000000060500788c */ /* 0x000fe4000bf05270 */
[----:B------:R-:W-:Y:S02]  /*0e40*/  UISETP.EQ.XOR UP1, UPT, UR5, 0x6, UP1 ;  /* 0x000000060500788c */ /* 0x000fe40008f22a70 */
[----:B------:R-:W-:Y:S01]  /*0e50*/  USEL UR7, UR7, 0x1, UP0 ;  /* 0x0000000107077887 */ /* 0x000fe20008000000 */
[----:B------:R-:W-:-:S03]  /*0e60*/  UMOV UR5, 0x400 ;  /* 0x0000040000057882 */ /* 0x000fc60000000000 */
[----:B------:R-:W-:Y:S02]  /*0e70*/  UISETP.EQ.XOR UP1, UPT, UR7, 0x6, UP1 ;  /* 0x000000060700788c */ /* 0x000fe40008f22a70 */
[----:B------:R-:W-:Y:S02]  /*0e80*/  UISETP.NE.AND UP0, UPT, UR7, 0x6, UPT ;  /* 0x000000060700788c */ /* 0x000fe4000bf05270 */
[----:B------:R-:W-:Y:S02]  /*0e90*/  USEL UR6, URZ, 0x1, !UP1 ;  /* 0x00000001ff067887 */ /* 0x000fe4000c800000 */
[----:B-1----:R-:W-:Y:S02]  /*0ea0*/  ULEA UR4, UR4, UR5, 0x18 ;  /* 0x0000000504047291 */ /* 0x002fe4000f8ec0ff */
[----:B------:R-:W-:Y:S02]  /*0eb0*/  ULOP3.LUT UR6, UR34, UR6, URZ, 0x3c, !UPT ;  /* 0x0000000622067292 */ /* 0x000fe4000f8e3cff */
[----:B------:R-:W-:-:S02]  /*0ec0*/  USEL UR7, UR7, URZ, UP0 ;  /* 0x000000ff07077287 */ /* 0x000fc40008000000 */
[----:B------:R-:W-:Y:S02]  /*0ed0*/  USHF.L.U32 UR6, UR6, 0x1f, URZ ;  /* 0x0000001f06067899 */ /* 0x000fe400080006ff */
[----:B------:R-:W-:-:S04]  /*0ee0*/  ULEA UR4, UR7, UR4, 0x3 ;  /* 0x0000000407047291 */ /* 0x000fc8000f8e18ff */
[----:B------:R-:W-:-:S05]  /*0ef0*/  MOV R2, UR6 ;  /* 0x0000000600027c02 */ /* 0x000fca0008000f00 */
[----:B------:R-:W1:Y:S02]  /*0f00*/  SYNCS.PHASECHK.TRANS64.TRYWAIT P0, [UR4+0x30], R2 ;  /* 0x00003002ff0075a7 */ /* 0x000e640008001104 */
[----:B-1----:R-:W-:Y:S05]  /*0f10*/  @!P0 BRA `(.L_x_9) ;  /* 0x0000002c006c8947 */ /* 0x002fea0003800000 */
.L_x_42:
[----:B------:R-:W-:-:S13]  /*0f20*/  ELECT P0, URZ, PT ;  /* 0x0000000000ff782f */ /* 0x000fda0003800000 */
[----:B-1----:R-:W-:-:S04]  /*0f30*/  @P0 MOV R2, 0x8800 ;  /* 0x0000880000020802 */ /* 0x002fc80000000f00 */
[----:B------:R5:W-:Y:S03]  /*0f40*/  @P0 SYNCS.ARRIVE.TRANS64 RZ, [UR4], R2 ;  /* 0x00000002ffff09a7 */ /* 0x000be60008000004 */
.L_x_3:
[----:B------:R-:W-:-:S13]  /*0f50*/  ISETP.NE.AND P0, PT, R7, 0x4, PT ;  /* 0x000000040700780c */ /* 0x000fda0003f05270 */
[----:B------:R-:W-:Y:S05]  /*0f60*/  @P0 BRA `(.L_x_10) ;  /* 0x0000000800a80947 */ /* 0x000fea0003800000 */
[----:B------:R-:W1:Y:S08]  /*0f70*/  S2UR UR27, SR_CTAID.Z ;  /* 0x00000000001b79c3 */ /* 0x000e700000002700 */
[----:B------:R-:W-:Y:S01]  /*0f80*/  BAR.SYNC.DEFER_BLOCKING 0x3, 0xa0 ;  /* 0x00c2800000007b1d */ /* 0x000fe20000010000 */
[----:B------:R-:W-:Y:S01]  /*0f90*/  HFMA2 R6, -RZ, RZ, 0, 5.9604644775390625e-08 ;  /* 0x00000001ff067431 */ /* 0x000fe200000001ff */
[----:B------:R-:W-:-:S04]  /*0fa0*/  MOV R5, 0x1 ;  /* 0x0000000100057802 */ /* 0x000fc80000000f00 */
[----:B-1----:R-:W-:Y:S02]  /*0fb0*/  UMOV UR4, 0x400 ;  /* 0x0000040000047882 */ /* 0x002fe40000000000 */
[----:B------:R-:W1:Y:S01]  /*0fc0*/  S2UR UR12, SR_CgaCtaId ;  /* 0x00000000000c79c3 */ /* 0x000e620000008800 */
[----:B------:R-:W-:Y:S02]  /*0fd0*/  UISETP.GT.U32.AND UP0, UPT, UR27, 0x3ff, UPT ;  /* 0x000003ff1b00788c */ /* 0x000fe4000bf04070 */
[----:B-1----:R-:W-:-:S07]  /*0fe0*/  ULEA UR12, UR12, UR4, 0x18 ;  /* 0x000000040c0c7291 */ /* 0x002fce000f8ec0ff */
[----:B------:R-:W-:Y:S05]  /*0ff0*/  BRA.U UP0, `(.L_x_11) ;  /* 0x00000009004c7547 */ /* 0x000fea000b800000 */
[----:B-----5:R-:W1:Y:S01]  /*1000*/  LDS R2, [UR12+0x88] ;  /* 0x0000880cff027984 */ /* 0x020e620008000800 */
[----:B------:R-:W5:Y:S01]  /*1010*/  LDCU UR5, c[0x0][0x374] ;  /* 0x00006e80ff0577ac */ /* 0x000f620008000800 */
[----:B------:R-:W-:Y:S01]  /*1020*/  MOV R5, 0x1 ;  /* 0x0000000100057802 */ /* 0x000fe20000000f00 */
[----:B------:R-:W5:Y:S01]  /*1030*/  LDCU UR16, c[0x0][0x370] ;  /* 0x00006e00ff1077ac */ /* 0x000f620008000800 */
[----:B------:R-:W4:Y:S01]  /*1040*/  LDCU UR37, c[0x0][0x378] ;  /* 0x00006f00ff2577ac */ /* 0x000f220008000800 */
[----:B------:R-:W-:Y:S01]  /*1050*/  UMOV UR41, 0x8a02480 ;  /* 0x08a0248000297882 */ /* 0x000fe20000000000 */
[----:B------:R-:W-:Y:S02]  /*1060*/  USEL UR4, URZ, 0x4000, UP6 ;  /* 0x00004000ff047887 */ /* 0x000fe4000b000000 */
[----:B------:R-:W-:Y:S02]  /*1070*/  USEL UR41, UR41, 0x8a00480, !UP5 ;  /* 0x08a0048029297887 */ /* 0x000fe4000e800000 */
[----:B------:R-:W-:-:S02]  /*1080*/  UIADD3 UR19, UPT, UPT, UR12, 0x36c00, URZ ;  /* 0x00036c000c137890 */ /* 0x000fc4000fffe0ff */
[----:B------:R-:W-:Y:S02]  /*1090*/  UIADD3 UR41, UPT, UPT, UR4, UR41, URZ ;  /* 0x0000002904297290 */ /* 0x000fe4000fffe0ff */
[----:B------:R-:W-:Y:S02]  /*10a0*/  UIADD3 UR20, UPT, UPT, UR12, 0x35400, URZ ;  /* 0x000354000c147890 */ /* 0x000fe4000fffe0ff */
[----:B-----5:R-:W-:Y:S02]  /*10b0*/  UIMAD UR16, UR5, UR16, URZ ;  /* 0x00000010051072a4 */ /* 0x020fe4000f8e02ff */
[----:B------:R-:W-:Y:S02]  /*10c0*/  UIADD3 UR24, UPT, UPT, UR12, 0x5400, URZ ;  /* 0x000054000c187890 */ /* 0x000fe4000fffe0ff */
[----:B----4-:R-:W-:Y:S02]  /*10d0*/  UIMAD UR37, UR16, UR37, URZ ;  /* 0x00000025102572a4 */ /* 0x010fe4000f8e02ff */
[----:B------:R-:W-:-:S02]  /*10e0*/  UIADD3 UR25, UPT, UPT, UR12, 0x1d400, URZ ;  /* 0x0001d4000c197890 */ /* 0x000fc4000fffe0ff */
[----:B------:R-:W-:Y:S02]  /*10f0*/  USHF.R.U32.HI UR19, URZ, 0x4, UR19 ;  /* 0x00000004ff137899 */ /* 0x000fe40008011613 */
[----:B------:R-:W-:Y:S02]  /*1100*/  USHF.R.U32.HI UR20, URZ, 0x4, UR20 ;  /* 0x00000004ff147899 */ /* 0x000fe40008011614 */
[----:B------:R-:W-:Y:S02]  /*1110*/  USHF.R.U32.HI UR24, URZ, 0x4, UR24 ;  /* 0x00000004ff187899 */ /* 0x000fe40008011618 */
[----:B------:R-:W-:Y:S01]  /*1120*/  USHF.R.U32.HI UR25, URZ, 0x4, UR25 ;  /* 0x00000004ff197899 */ /* 0x000fe20008011619 */
[----:B-1----:R-:W-:Y:S01]  /*1130*/  R2UR UR38, R2 ;  /* 0x00000000022672ca */ /* 0x002fe200000e0000 */
[----:B------:R-:W-:Y:S02]  /*1140*/  ULOP3.LUT UR19, UR19, 0x3fc0, URZ, 0xc0, !UPT ;  /* 0x00003fc013137892 */ /* 0x000fe4000f8ec0ff */
[----:B------:R-:W-:-:S02]  /*1150*/  ULOP3.LUT UR20, UR20, 0x3fc0, URZ, 0xc0, !UPT ;  /* 0x00003fc014147892 */ /* 0x000fc4000f8ec0ff */
[----:B------:R-:W-:Y:S02]  /*1160*/  ULOP3.LUT UR24, UR24, 0x3fc0, URZ, 0xc0, !UPT ;  /* 0x00003fc018187892 */ /* 0x000fe4000f8ec0ff */
[----:B------:R-:W-:Y:S02]  /*1170*/  ULOP3.LUT UR25, UR25, 0x3fc0, URZ, 0xc0, !UPT ;  /* 0x00003fc019197892 */ /* 0x000fe4000f8ec0ff */
[----:B------:R-:W-:Y:S02]  /*1180*/  ULOP3.LUT UR19, UR19, 0x10000, URZ, 0xfc, !UPT ;  /* 0x0001000013137892 */ /* 0x000fe4000f8efcff */
[----:B------:R-:W-:Y:S02]  /*1190*/  ULOP3.LUT UR20, UR20, 0x10000, URZ, 0xfc, !UPT ;  /* 0x0001000014147892 */ /* 0x000fe4000f8efcff */
[----:B------:R-:W-:Y:S02]  /*11a0*/  UIADD3 UR10, UPT, UPT, UR38, 0x100, URZ ;  /* 0x00000100260a7890 */ /* 0x000fe4000fffe0ff */
[----:B------:R-:W-:-:S02]  /*11b0*/  UIADD3 UR8, UPT, UPT, UR38, 0x104, URZ ;  /* 0x0000010426087890 */ /* 0x000fc4000fffe0ff */
[----:B------:R-:W-:Y:S02]  /*11c0*/  UIADD3 UR6, UPT, UPT, UR38, -0x7fffff00, URZ ;  /* 0x8000010026067890 */ /* 0x000fe4000fffe0ff */
[----:B------:R-:W-:Y:S02]  /*11d0*/  UIADD3 UR4, UPT, UPT, UR38, -0x7ffffefc, URZ ;  /* 0x8000010426047890 */ /* 0x000fe4000fffe0ff */
[----:B------:R-:W-:Y:S02]  /*11e0*/  UIADD3 UR11, UPT, UPT, UR38, 0x108, URZ ;  /* 0x00000108260b7890 */ /* 0x000fe4000fffe0ff */
[----:B------:R-:W-:Y:S02]  /*11f0*/  UIADD3 UR9, UPT, UPT, UR38, 0x10c, URZ ;  /* 0x0000010c26097890 */ /* 0x000fe4000fffe0ff */
[----:B------:R-:W-:Y:S02]  /*1200*/  UIADD3 UR7, UPT, UPT, UR38, -0x7ffffef8, URZ ;  /* 0x8000010826077890 */ /* 0x000fe4000fffe0ff */
[----:B------:R-:W-:-:S02]  /*1210*/  UIADD3 UR5, UPT, UPT, UR38, -0x7ffffef4, URZ ;  /* 0x8000010c26057890 */ /* 0x000fc4000fffe0ff */
[----:B------:R-:W-:Y:S02]  /*1220*/  USHF.R.U32.HI UR26, URZ, 0x1, UR10 ;  /* 0x00000001ff1a7899 */ /* 0x000fe4000801160a */
[----:B------:R-:W-:Y:S02]  /*1230*/  USHF.R.U32.HI UR18, URZ, 0x1, UR6 ;  /* 0x00000001ff127899 */ /* 0x000fe40008011606 */
[----:B------:R-:W-:Y:S02]  /*1240*/  USHF.R.U32.HI UR17, URZ, 0x1, UR8 ;  /* 0x00000001ff117899 */ /* 0x000fe40008011608 */
[----:B------:R-:W-:Y:S02]  /*1250*/  USHF.R.U32.HI UR16, URZ, 0x1, UR4 ;  /* 0x00000001ff107899 */ /* 0x000fe40008011604 */
[----:B------:R-:W-:Y:S02]  /*1260*/  USHF.R.U32.HI UR52, URZ, 0x1a, UR11 ;  /* 0x0000001aff347899 */ /* 0x000fe4000801160b */
[----:B------:R-:W-:-:S02]  /*1270*/  USHF.R.U32.HI UR46, URZ, 0x1a, UR7 ;  /* 0x0000001aff2e7899 */ /* 0x000fc40008011607 */
[----:B------:R-:W-:Y:S02]  /*1280*/  USHF.R.U32.HI UR42, URZ, 0x1a, UR9 ;  /* 0x0000001aff2a7899 */ /* 0x000fe40008011609 */
[----:B------:R-:W-:Y:S02]  /*1290*/  USHF.R.U32.HI UR40, URZ, 0x1a, UR5 ;  /* 0x0000001aff287899 */ /* 0x000fe40008011605 */
[----:B------:R-:W-:Y:S02]  /*12a0*/  ULOP3.LUT UR26, UR26, 0x60000000, URZ, 0xc0, !UPT ;  /* 0x600000001a1a7892 */ /* 0x000fe4000f8ec0ff */
[----:B------:R-:W-:Y:S02]  /*12b0*/  ULOP3.LUT UR18, UR18, 0x60000000, URZ, 0xc0, !UPT ;  /* 0x6000000012127892 */ /* 0x000fe4000f8ec0ff */
[----:B------:R-:W-:Y:S02]  /*12c0*/  ULOP3.LUT UR17, UR17, 0x60000000, URZ, 0xc0, !UPT ;  /* 0x6000000011117892 */ /* 0x000fe4000f8ec0ff */
[----:B------:R-:W-:-:S02]  /*12d0*/  ULOP3.LUT UR16, UR16, 0x60000000, URZ, 0xc0, !UPT ;  /* 0x6000000010107892 */ /* 0x000fc4000f8ec0ff */
[----:B------:R-:W-:Y:S02]  /*12e0*/  ULOP3.LUT UR52, UR26, 0x30, UR52, 0xf8, !UPT ;  /* 0x000000301a347892 */ /* 0x000fe4000f8ef834 */
[----:B------:R-:W-:Y:S02]  /*12f0*/  ULOP3.LUT UR46, UR18, 0x30, UR46, 0xf8, !UPT ;  /* 0x00000030122e7892 */ /* 0x000fe4000f8ef82e */
[----:B------:R-:W-:Y:S02]  /*1300*/  ULOP3.LUT UR42, UR17, 0x30, UR42, 0xf8, !UPT ;  /* 0x00000030112a7892 */ /* 0x000fe4000f8ef82a */
[----:B------:R-:W-:Y:S02]  /*1310*/  ULOP3.LUT UR40, UR16, 0x30, UR40, 0xf8, !UPT ;  /* 0x0000003010287892 */ /* 0x000fe4000f8ef828 */
[----:B------:R-:W-:Y:S02]  /*1320*/  ULOP3.LUT UR53, UR52, UR41, URZ, 0xfc, !UPT ;  /* 0x0000002934357292 */ /* 0x000fe4000f8efcff */
[----:B------:R-:W-:-:S02]  /*1330*/  ULOP3.LUT UR47, UR46, UR41, URZ, 0xfc, !UPT ;  /* 0x000000292e2f7292 */ /* 0x000fc4000f8efcff */
[----:B------:R-:W-:Y:S02]  /*1340*/  ULOP3.LUT UR43, UR42, UR41, URZ, 0xfc, !UPT ;  /* 0x000000292a2b7292 */ /* 0x000fe4000f8efcff */
[----:B------:R-:W-:Y:S02]  /*1350*/  ULOP3.LUT UR41, UR40, UR41, URZ, 0xfc, !UPT ;  /* 0x0000002928297292 */ /* 0x000fe4000f8efcff */
[----:B------:R-:W-:Y:S02]  /*1360*/  ULOP3.LUT UR24, UR24, 0x10000, URZ, 0xfc, !UPT ;  /* 0x0001000018187892 */ /* 0x000fe4000f8efcff */
[----:B------:R-:W-:Y:S01]  /*1370*/  ULOP3.LUT UR25, UR25, 0x10000, URZ, 0xfc, !UPT ;  /* 0x0001000019197892 */ /* 0x000fe2000f8efcff */
[----:B------:R-:W-:Y:S01]  /*1380*/  UMOV UR36, URZ ;  /* 0x000000ff00247c82 */ /* 0x000fe20008000000 */
[----:B------:R-:W-:Y:S01]  /*1390*/  UMOV UR35, URZ ;  /* 0x000000ff00237c82 */ /* 0x000fe20008000000 */
[----:B------:R-:W-:Y:S01]  /*13a0*/  UMOV UR33, URZ ;  /* 0x000000ff00217c82 */ /* 0x000fe20008000000 */
[----:B------:R-:W-:Y:S01]  /*13b0*/  UMOV UR52, URZ ;  /* 0x000000ff00347c82 */ /* 0x000fe20008000000 */
[----:B------:R-:W-:Y:S01]  /*13c0*/  UMOV UR46, URZ ;  /* 0x000000ff002e7c82 */ /* 0x000fe20008000000 */
[----:B------:R-:W-:Y:S01]  /*13d0*/  UMOV UR42, URZ ;  /* 0x000000ff002a7c82 */ /* 0x000fe20008000000 */
[----:B------:R-:W-:-:S05]  /*13e0*/  UMOV UR40, URZ ;  /* 0x000000ff00287c82 */ /* 0x000fca0008000000 */
.L_x_16:
[----:B------:R-:W-:Y:S01]  /*13f0*/  USHF.L.U32 UR16, UR35, 0x1f, URZ ;  /* 0x0000001f23107899 */ /* 0x000fe200080006ff */
[----:B------:R-:W-:Y:S01]  /*1400*/  SHF.L.U32 R3, R5, 0x1f, RZ ;  /* 0x0000001f05037819 */ /* 0x000fe200000006ff */
[----:B----4-:R-:W-:Y:S02]  /*1410*/  ULEA UR18, UR33, UR12, 0x3 ;  /* 0x0000000c21127291 */ /* 0x010fe4000f8e18ff */
[----:B-1----:R-:W-:Y:S02]  /*1420*/  ULEA UR17, UR36, UR12, 0x3 ;  /* 0x0000000c24117291 */ /* 0x002fe4000f8e18ff */
[----:B------:R-:W-:Y:S01]  /*1430*/  MOV R2, UR16 ;  /* 0x0000001000027c02 */ /* 0x000fe20008000f00 */
[----:B------:R-:W-:Y:S02]  /*1440*/  UIADD3 UR27, UPT, UPT, UR37, UR27, URZ ;  /* 0x0000001b251b7290 */ /* 0x000fe4000fffe0ff */
[----:B------:R-:W-:Y:S02]  /*1450*/  UPLOP3.LUT UP2, UPT, UPT, UPT, UPT, 0x40, 0x4 ;  /* 0x000000000004789c */ /* 0x000fe40003f4e870 */
[----:B-----5:R1:W4:Y:S01]  /*1460*/  SYNCS.PHASECHK.TRANS64.TRYWAIT P1, [UR18], R2 ;  /* 0x00000002ff0075a7 */ /* 0x0203220008021112 */
[----:B------:R-:W-:Y:S01]  /*1470*/  ULEA UR18, UR36, UR38, 0x7 ;  /* 0x0000002624127291 */ /* 0x000fe2000f8e38ff */
[----:B------:R-:W5:Y:S02]  /*1480*/  SYNCS.PHASECHK.TRANS64.TRYWAIT P0, [UR17+0x70], R3 ;  /* 0x00007003ff0075a7 */ /* 0x000f640008001111 */
[----:B-1--45:R-:W-:Y:S09]  /*1490*/  @!P0 BRA `(.L_x_12) ;  /* 0x00000028002c8947 */ /* 0x032ff20003800000 */
.L_x_44:
[----:B------:R-:W-:-:S05]  /*14a0*/  UMOV UR31, URZ ;  /* 0x000000ff001f7c82 */ /* 0x000fca0008000000 */
.L_x_15:
[----:B------:R-:W-:Y:S02]  /*14b0*/  USHF.L.U32 UR34, UR33, 0xa, URZ ;  /* 0x0000000a21227899 */ /* 0x000fe400080006ff */
[----:B------:R-:W-:Y:S02]  /*14c0*/  UIADD3 UR26, UPT, UPT, UR33, 0x1, URZ ;  /* 0x00000001211a7890 */ /* 0x000fe4000fffe0ff */
[----:B------:R-:W-:Y:S02]  /*14d0*/  UISETP.GT.U32.AND UP0, UPT, UR31, 0xe, UPT ;  /* 0x0000000e1f00788c */ /* 0x000fe4000bf04070 */
[----:B------:R-:W-:Y:S02]  /*14e0*/  UIADD3 UR30, UPT, UPT, UR34, 0x6, URZ ;  /* 0x00000006221e7890 */ /* 0x000fe4000fffe0ff */
[----:B----4-:R-:W-:Y:S02]  /*14f0*/  ULEA UR64, UR33, UR20, 0x6 ;  /* 0x0000001421407291 */ /* 0x010fe4000f8e30ff */
[----:B------:R-:W-:Y:S01]  /*1500*/  ULEA UR60, UR33, UR19, 0x6 ;  /* 0x00000013213c7291 */ /* 0x000fe2000f8e30ff */
[----:B------:R-:W-:Y:S01]  /*1510*/  PLOP3.LUT P0, PT, PT, PT, UP0, 0x80, 0x8 ;  /* 0x000000000008781c */ /* 0x000fe20003f0f008 */
[----:B------:R-:W-:Y:S02]  /*1520*/  ULEA UR16, UR33, UR12, 0x3 ;  /* 0x0000000c21107291 */ /* 0x000fe4000f8e18ff */
[----:B------:R-:W-:Y:S02]  /*1530*/  UISETP.NE.AND UP1, UPT, UR26, 0x6, UPT ;  /* 0x000000061a00788c */ /* 0x000fe4000bf25270 */
[----:B------:R-:W-:Y:S02]  /*1540*/  UIADD3 UR56, UPT, UPT, UR34, UR25, URZ ;  /* 0x0000001922387290 */ /* 0x000fe4000fffe0ff */
[----:B------:R-:W-:Y:S02]  /*1550*/  UIADD3 UR54, UPT, UPT, UR34, UR24, URZ ;  /* 0x0000001822367290 */ /* 0x000fe4000fffe0ff */
[----:B------:R-:W-:Y:S02]  /*1560*/  UIADD3 UR50, UPT, UPT, UR25, 0x2, UR34 ;  /* 0x0000000219327890 */ /* 0x000fe4000fffe022 */
[----:B------:R-:W-:Y:S02]  /*1570*/  UIADD3 UR48, UPT, UPT, UR24, 0x2, UR34 ;  /* 0x0000000218307890 */ /* 0x000fe4000fffe022 */
[----:B------:R-:W-:Y:S02]  /*1580*/  UIADD3 UR44, UPT, UPT, UR25, 0x4, UR34 ;  /* 0x00000004192c7890 */ /* 0x000fe4000fffe022 */
[----:B------:R-:W-:Y:S02]  /*1590*/  UIADD3 UR32, UPT, UPT, UR30, UR25, URZ ;  /* 0x000000191e207290 */ /* 0x000fe4000fffe0ff */
[----:B------:R-:W-:Y:S02]  /*15a0*/  UIADD3 UR62, UPT, UPT, UR64, 0x20, URZ ;  /* 0x00000020403e7890 */ /* 0x000fe4000fffe0ff */
[----:B------:R-:W-:Y:S02]  /*15b0*/  UIADD3 UR58, UPT, UPT, UR60, 0x20, URZ ;  /* 0x000000203c3a7890 */ /* 0x000fe4000fffe0ff */
[----:B------:R-:W-:Y:S02]  /*15c0*/  UIADD3 UR34, UPT, UPT, UR24, 0x4, UR34 ;  /* 0x0000000418227890 */ /* 0x000fe4000fffe022 */
[----:B------:R-:W-:Y:S02]  /*15d0*/  UIADD3 UR29, UPT, UPT, UR16, 0x30, URZ ;  /* 0x00000030101d7890 */ /* 0x000fe4000fffe0ff */
[----:B------:R-:W-:Y:S02]  /*15e0*/  USEL UR28, URZ, 0x1, UP1 ;  /* 0x00000001ff1c7887 */ /* 0x000fe40008800000 */
[----:B------:R-:W-:Y:S02]  /*15f0*/  UIADD3 UR30, UPT, UPT, UR30, UR24, URZ ;  /* 0x000000181e1e7290 */ /* 0x000fe4000fffe0ff */
[----:B------:R-:W-:Y:S01]  /*1600*/  USEL UR33, UR26, URZ, UP1 ;  /* 0x000000ff1a217287 */ /* 0x000fe20008800000 */
[----:B------:R-:W-:Y:S01]  /*1610*/  UMOV UR65, 0x4008 ;  /* 0x0000400800417882 */ /* 0x000fe20000000000 */
        /* <DEDUP_REMOVED lines=8> */
[----:B-----5:R-:W-:Y:S05]  /*16a0*/  @P1 BRA `(.L_x_13) ;  /* 0x0000000000101947 */ /* 0x020fea0003800000 */
[----:B------:R-:W-:Y:S06]  /*16b0*/  USHF.L.U32 UR26, UR35, 0x1f, URZ ;  /* 0x0000001f231a7899 */ /* 0x000fec00080006ff */
[----:B-1----:R-:W-:Y:S04]  /*16c0*/  MOV R2, UR26 ;  /* 0x0000001a00027c02 */ /* 0x002fe80008000f00 */
[----:B------:R-:W1:Y:S02]  /*16d0*/  SYNCS.PHASECHK.TRANS64.TRYWAIT P1, [UR16], R2 ;  /* 0x00000002ff0075a7 */ /* 0x000e640008021110 */
[----:B-1----:R-:W-:Y:S05]  /*16e0*/  @!P1 BRA `(.L_x_14) ;  /* 0x0000002400b89947 */ /* 0x002fea0003800000 */
.L_x_13:
[----:B------:R-:W-:Y:S01]  /*16f0*/  ULOP3.LUT UR35, UR35, UR28, URZ, 0x3c, !UPT ;  /* 0x0000001c23237292 */ /* 0x000fe2000f8e3cff */
[----:B------:R-:W-:Y:S01]  /*1700*/  PLOP3.LUT P1, PT, PT, PT, PT, 0x80, 0x8 ;  /* 0x000000000008781c */ /* 0x000fe20003f2f070 */
[----:B------:R-:W-:Y:S01]  /*1710*/  @!UP0 ULEA UR26, UR33, UR12, 0x3 ;  /* 0x0000000c211a8291 */ /* 0x000fe2000f8e18ff */
[----:B------:R4:W-:Y:S01]  /*1720*/  UTCCP.T.S.4x32dp128bit tmem[UR38+0x100], gdesc[UR64] ;  /* 0x00010040260079e7 */ /* 0x0009e20009100000 */
[----:B------:R-:W-:Y:S01]  /*1730*/  @!UP0 USHF.L.U32 UR16, UR35, 0x1f, URZ ;  /* 0x0000001f23108899 */ /* 0x000fe200080006ff */
[----:B------:R4:W-:Y:S01]  /*1740*/  UTCCP.T.S.4x32dp128bit tmem[UR38+0x104], gdesc[UR62] ;  /* 0x0001043e260079e7 */ /* 0x0009e20009100000 */
[----:B------:R4:W-:Y:S01]  /*1750*/  UTCCP.T.S.4x32dp128bit tmem[UR38+0x108], gdesc[UR60] ;  /* 0x0001083c260079e7 */ /* 0x0009e20009100000 */
[----:B------:R4:W-:Y:S01]  /*1760*/  UTCCP.T.S.4x32dp128bit tmem[UR38+0x10c], gdesc[UR58] ;  /* 0x00010c3a260079e7 */ /* 0x0009e20009100000 */
[----:B------:R4:W-:Y:S01]  /*1770*/  UTCOMMA gdesc[UR54], gdesc[UR56], tmem[UR18], tmem[UR52], idesc[UR53], tmem[UR10], UP2 ;  /* 0xc00a3438360075ea */ /* 0x0009e20009000012 */
[----:B------:R-:W-:Y:S01]  /*1780*/  UMOV UR66, UR34 ;  /* 0x0000002200427c82 */ /* 0x000fe20008000000 */
[----:B------:R-:W-:Y:S01]  /*1790*/  UMOV UR67, 0x40004040 ;  /* 0x4000404000437882 */ /* 0x000fe20000000000 */
[----:B-1----:R-:W-:Y:S01]  /*17a0*/  MOV R2, UR16 ;  /* 0x0000001000027c02 */ /* 0x002fe20008000f00 */
[----:B------:R4:W-:Y:S01]  /*17b0*/  UTCOMMA gdesc[UR48], gdesc[UR50], tmem[UR18], tmem[UR46], idesc[UR47], tmem[UR6], UPT ;  /* 0xc0062e32300075ea */ /* 0x0009e2000b800012 */
[----:B------:R-:W-:Y:S01]  /*17c0*/  UMOV UR68, UR32 ;  /* 0x0000002000447c82 */ /* 0x000fe20008000000 */
[----:B------:R-:W-:Y:S01]  /*17d0*/  UMOV UR69, 0x40004040 ;  /* 0x4000404000457882 */ /* 0x000fe20000000000 */
[----:B------:R-:W-:Y:S01]  /*17e0*/  UMOV UR70, UR30 ;  /* 0x0000001e00467c82 */ /* 0x000fe20008000000 */
[----:B------:R-:W-:Y:S01]  /*17f0*/  UMOV UR71, 0x40004040 ;  /* 0x4000404000477882 */ /* 0x000fe20000000000 */
[----:B------:R4:W-:Y:S01]  /*1800*/  UTCOMMA gdesc[UR66], gdesc[UR44], tmem[UR18], tmem[UR42], idesc[UR43], tmem[UR8], UPT ;  /* 0xc0082a2c420075ea */ /* 0x0009e2000b800012 */
[----:B------:R4:W-:Y:S01]  /*1810*/  UTCOMMA gdesc[UR70], gdesc[UR68], tmem[UR18], tmem[UR40], idesc[UR41], tmem[UR4], UPT ;  /* 0xc0042844460075ea */ /* 0x0009e2000b800012 */
[----:B------:R4:W-:Y:S01]  /*1820*/  UTCBAR [UR29], URZ ;  /* 0x000000ff1d0073e9 */ /* 0x0009e200080000ff */
[----:B------:R4:W5:Y:S01]  /*1830*/  @!P0 SYNCS.PHASECHK.TRANS64.TRYWAIT P1, [UR26], R2 ;  /* 0x00000002ff0085a7 */ /* 0x000962000802111a */
[----:B------:R-:W-:Y:S02]  /*1840*/  UIADD3 UR31, UPT, UPT, UR31, 0x1, URZ ;  /* 0x000000011f1f7890 */ /* 0x000fe4000fffe0ff */
[----:B------:R-:W-:Y:S02]  /*1850*/  UPLOP3.LUT UP2, UPT, UPT, UPT, UPT, 0x80, 0x8 ;  /* 0x000000000008789c */ /* 0x000fe40003f4f070 */
[----:B------:R-:W-:Y:S09]  /*1860*/  UISETP.NE.AND UP0, UPT, UR31, 0x10, UPT ;  /* 0x000000101f00788c */ /* 0x000ff2000bf05270 */
[----:B------:R-:W-:Y:S05]  /*1870*/  BRA.U UP0, `(.L_x_15) ;  /* 0xfffffffd000c7547 */ /* 0x000fea000b83ffff */
[----:B------:R-:W-:Y:S02]  /*1880*/  UIADD3 UR17, UPT, UPT, UR17, 0x60, URZ ;  /* 0x0000006011117890 */ /* 0x000fe4000fffe0ff */
[----:B------:R-:W-:-:S04]  /*1890*/  UIADD3 UR36, UPT, UPT, UR36, 0x1, URZ ;  /* 0x0000000124247890 */ /* 0x000fc8000fffe0ff */
[----:B------:R-:W-:-:S03]  /*18a0*/  UISETP.NE.AND UP0, UPT, UR36, 0x2, UPT ;  /* 0x000000022400788c */ /* 0x000fc6000bf05270 */
[----:B------:R1:W-:Y:S01]  /*18b0*/  UTCBAR [UR17], URZ ;  /* 0x000000ff110073e9 */ /* 0x0003e200080000ff */
[----:B------:R-:W-:Y:S02]  /*18c0*/  USEL UR36, UR36, URZ, UP0 ;  /* 0x000000ff24247287 */ /* 0x000fe40008000000 */
[----:B------:R-:W-:Y:S02]  /*18d0*/  USEL UR16, URZ, 0x1, UP0 ;  /* 0x00000001ff107887 */ /* 0x000fe40008000000 */
[----:B------:R-:W-:-:S04]  /*18e0*/  UISETP.GE.AND UP0, UPT, UR27, 0x400, UPT ;  /* 0x000004001b00788c */ /* 0x000fc8000bf06270 */
[----:B------:R-:W-:-:S05]  /*18f0*/  LOP3.LUT R5, R5, UR16, RZ, 0x3c, !PT ;  /* 0x0000001005057c12 */ /* 0x000fca000f8e3cff */
[----:B------:R-:W-:Y:S05]  /*1900*/  BRA.U !UP0, `(.L_x_16) ;  /* 0xfffffff908b87547 */ /* 0x000fea000b83ffff */
[----:B------:R-:W-:-:S06]  /*1910*/  UIADD3 UR36, UPT, UPT, UR36, 0x1, URZ ;  /* 0x0000000124247890 */ /* 0x000fcc000fffe0ff */
[----:B------:R-:W-:Y:S02]  /*1920*/  MOV R6, UR36 ;  /* 0x0000002400067c02 */ /* 0x000fe40008000f00 */
.L_x_11:
[----:B------:R-:W1:Y:S02]  /*1930*/  S2R R3, SR_CgaCtaId ;  /* 0x0000000000037919 */ /* 0x000e640000008800 */
[----:B-1--45:R-:W-:-:S04]  /*1940*/  LOP3.LUT R2, R3, 0x1, RZ, 0xc0, !PT ;  /* 0x0000000103027812 */ /* 0x032fc800078ec0ff */
[----:B------:R-:W-:-:S13]  /*1950*/  ISETP.NE.U32.AND P0, PT, R2, 0x1, PT ;  /* 0x000000010200780c */ /* 0x000fda0003f05070 */
[----:B------:R-:W-:Y:S05]  /*1960*/  @!P0 BRA `(.L_x_10) ;  /* 0x0000000000288947 */ /* 0x000fea0003800000 */
[C---:B------:R-:W-:Y:S02]  /*1970*/  ISETP.NE.AND P0, PT, R6.reuse, 0x2, PT ;  /* 0x000000020600780c */ /* 0x040fe40003f05270 */
[----:B------:R-:W-:Y:S02]  /*1980*/  MOV R2, 0x400 ;  /* 0x0000040000027802 */ /* 0x000fe40000000f00 */
[----:B------:R-:W-:Y:S02]  /*1990*/  SEL R4, RZ, 0x1, P0 ;  /* 0x00000001ff047807 */ /* 0x000fe40000000000 */
[----:B------:R-:W-:Y:S02]  /*19a0*/  LEA R2, R3, R2, 0x18 ;  /* 0x0000000203027211 */ /* 0x000fe400078ec0ff */
[----:B------:R-:W-:Y:S02]  /*19b0*/  SEL R3, R6, RZ, P0 ;  /* 0x000000ff06037207 */ /* 0x000fe40000000000 */
[----:B------:R-:W-:-:S03]  /*19c0*/  LOP3.LUT R4, R5, R4, RZ, 0x3c, !PT ;  /* 0x0000000405047212 */ /* 0x000fc600078e3cff */
[----:B------:R-:W-:Y:S02]  /*19d0*/  IMAD R2, R3, 0x8, R2 ;  /* 0x0000000803027824 */ /* 0x000fe400078e0202 */
[----:B------:R-:W-:-:S04]  /*19e0*/  IMAD.U32 R4, R4, -0x80000000, RZ ;  /* 0x8000000004047824 */ /* 0x000fc800078e00ff */
[----:B------:R-:W1:Y:S02]  /*19f0*/  SYNCS.PHASECHK.TRANS64.TRYWAIT P0, [R2+URZ+0x70], R4 ;  /* 0x00007004020075a7 */ /* 0x000e6400080011ff */
[----:B-1----:R-:W-:Y:S05]  /*1a00*/  @!P0 BRA `(.L_x_17) ;  /* 0x0000002400108947 */ /* 0x002fea0003800000 */
.L_x_10:
[----:B------:R-:W-:-:S13]  /*1a10*/  ISETP.GT.AND P0, PT, R7, 0x3, PT ;  /* 0x000000030700780c */ /* 0x000fda0003f04270 */
[----:B-1234-:R-:W-:Y:S05]  /*1a20*/  @P0 EXIT ;  /* 0x000000000000094d */ /* 0x01efea0003800000 */
[----:B------:R-:W-:Y:S05]  /*1a30*/  BRA.U !UP4, `(.L_x_18) ;  /* 0x000000010cb87547 */ /* 0x000fea000b800000 */
[----:B------:R-:W1:Y:S01]  /*1a40*/  S2UR UR6, SR_CgaCtaId ;  /* 0x00000000000679c3 */ /* 0x000e620000008800 */
[----:B------:R-:W-:Y:S01]  /*1a50*/  NOP ;  /* 0x0000000000007918 */ /* 0x000fe20000000000 */
[----:B------:R-:W-:Y:S01]  /*1a60*/  UMOV UR4, 0x40 ;  /* 0x0000004000047882 */ /* 0x000fe20000000000 */
[----:B------:R-:W-:Y:S01]  /*1a70*/  UMOV UR5, 0x400 ;  /* 0x0000040000057882 */ /* 0x000fe20000000000 */
[----:B-1----:R-:W-:Y:S02]  /*1a80*/  ULEA UR4, UR6, UR4, 0x18 ;  /* 0x0000000406047291 */ /* 0x002fe4000f8ec0ff */
[----:B------:R-:W-:-:S07]  /*1a90*/  ULEA UR5, UR6, UR5, 0x18 ;  /* 0x0000000506057291 */ /* 0x000fce000f8ec0ff */
[----:B-----5:R-:W1:Y:S02]  /*1aa0*/  LDS.U8 R2, [UR4] ;  /* 0x00000004ff027984 */ /* 0x020e640008000000 */
[----:B-1----:R-:W-:-:S13]  /*1ab0*/  ISETP.NE.AND P0, PT, R2, RZ, PT ;  /* 0x000000ff0200720c */ /* 0x002fda0003f05270 */
[----:B------:R-:W-:Y:S05]  /*1ac0*/  @P0 BRA `(.L_x_19) ;  /* 0x00000000007c0947 */ /* 0x000fea0003800000 */
[----:B------:R-:W-:-:S13]  /*1ad0*/  ELECT P0, URZ, PT ;  /* 0x0000000000ff782f */ /* 0x000fda0003800000 */
[----:B------:R-:W-:Y:S05]  /*1ae0*/  @!P0 BRA `(.L_x_20) ;  /* 0x0000000000848947 */ /* 0x000fea0003800000 */
[----:B------:R-:W-:Y:S01]  /*1af0*/  UMOV UR4, 0x10 ;  /* 0x0000001000047882 */ /* 0x000fe20000000000 */
[----:B------:R-:W-:-:S04]  /*1b00*/  IMAD.MOV.U32 R3, RZ, RZ, 0xffff ;  /* 0x0000ffffff037424 */ /* 0x000fc800078e00ff */
[----:B------:R-:W-:Y:S04]  /*1b10*/  DEPBAR.LE SB1, 0x36 ;  /* 0x00009d800000791a */ /* 0x000fe80000000000 */
[----:B------:R-:W1:Y:S02]  /*1b20*/  UTCATOMSWS.FIND_AND_SET.ALIGN UP0, UR4, UR4 ;  /* 0x00000004000475e3 */ /* 0x000e640008000800 */
[----:B-1----:R-:W-:Y:S01]  /*1b30*/  PLOP3.LUT P0, PT, PT, PT, UP0, 0x80, 0x8 ;  /* 0x000000000008781c */ /* 0x002fe20003f0f008 */
[----:B------:R-:W-:-:S03]  /*1b40*/  IMAD.U32 R4, RZ, RZ, UR4 ;  /* 0x00000004ff047e24 */ /* 0x000fc6000f8e00ff */
[----:B------:R-:W-:-:S04]  /*1b50*/  SEL R2, RZ, 0xffffffff, !P0 ;  /* 0xffffffffff027807 */ /* 0x000fc80004000000 */
[----:B------:R-:W-:Y:S01]  /*1b60*/  ISETP.NE.AND P0, PT, R2, RZ, PT ;  /* 0x000000ff0200720c */ /* 0x000fe20003f05270 */
[----:B------:R-:W-:-:S12]  /*1b70*/  IMAD.MOV.U32 R2, RZ, RZ, 0x1 ;  /* 0x00000001ff027424 */ /* 0x000fd800078e00ff */
[----:B------:R-:W-:Y:S05]  /*1b80*/  @P0 BRA `(.L_x_21) ;  /* 0x0000000000240947 */ /* 0x000fea0003800000 */
.L_x_22:
[----:B------:R-:W-:Y:S05]  /*1b90*/  NANOSLEEP 0x64 ;  /* 0x000000640000795d */ /* 0x000fea0003800000 */
[----:B------:R-:W-:-:S05]  /*1ba0*/  UMOV UR4, 0x10 ;  /* 0x0000001000047882 */ /* 0x000fca0000000000 */
[----:B------:R-:W-:Y:S04]  /*1bb0*/  DEPBAR.LE SB1, 0x36 ;  /* 0x00009d800000791a */ /* 0x000fe80000000000 */
[----:B------:R-:W1:Y:S02]  /*1bc0*/  UTCATOMSWS.FIND_AND_SET.ALIGN UP0, UR4, UR4 ;  /* 0x00000004000475e3 */ /* 0x000e640008000800 */
[----:B-1----:R-:W-:-:S04]  /*1bd0*/  PLOP3.LUT P0, PT, PT, PT, UP0, 0x80, 0x8 ;  /* 0x000000000008781c */ /* 0x002fc80003f0f008 */
[----:B------:R-:W-:-:S04]  /*1be0*/  SEL R4, RZ, 0xffffffff, !P0 ;  /* 0xffffffffff047807 */ /* 0x000fc80004000000 */
[----:B------:R-:W-:Y:S01]  /*1bf0*/  ISETP.NE.AND P0, PT, R4, RZ, PT ;  /* 0x000000ff0400720c */ /* 0x000fe20003f05270 */
[----:B------:R-:W-:-:S12]  /*1c00*/  IMAD.U32 R4, RZ, RZ, UR4 ;  /* 0x00000004ff047e24 */ /* 0x000fd8000f8e00ff */
[----:B------:R-:W-:Y:S05]  /*1c10*/  @!P0 BRA `(.L_x_22) ;  /* 0xfffffffc00dc8947 */ /* 0x000fea000383ffff */
.L_x_21:
[C---:B------:R-:W-:Y:S01]  /*1c20*/  VIADD R5, R4.reuse, 0x10 ;  /* 0x0000001004057836 */ /* 0x040fe20000000000 */
[----:B------:R-:W-:Y:S01]  /*1c30*/  UMOV UR4, 0x50 ;  /* 0x0000005000047882 */ /* 0x000fe20000000000 */
[----:B------:R-:W-:Y:S01]  /*1c40*/  SHF.L.U32 R3, R3, R4, RZ ;  /* 0x0000000403037219 */ /* 0x000fe200000006ff */
[----:B------:R-:W-:Y:S01]  /*1c50*/  ULEA UR4, UR6, UR4, 0x18 ;  /* 0x0000000406047291 */ /* 0x000fe2000f8ec0ff */
[----:B------:R-:W-:Y:S01]  /*1c60*/  IMAD.SHL.U32 R4, R4, 0x20, RZ ;  /* 0x0000002004047824 */ /* 0x000fe200078e00ff */
[----:B------:R-:W-:-:S04]  /*1c70*/  SHF.L.U32 R2, R2, R5, RZ ;  /* 0x0000000502027219 */ /* 0x000fc800000006ff */
[----:B------:R-:W-:-:S05]  /*1c80*/  LOP3.LUT R2, R2, R3, RZ, 0xfc, !PT ;  /* 0x0000000302027212 */ /* 0x000fca00078efcff */
[----:B------:R1:W-:Y:S04]  /*1c90*/  ATOMS.OR RZ, [UR4], R2 ;  /* 0x00000002ffff798c */ /* 0x0003e8000b000004 */
[----:B------:R1:W-:Y:S01]  /*1ca0*/  STS [UR5+0x88], R4 ;  /* 0x00008804ff007988 */ /* 0x0003e20008000805 */
[----:B------:R-:W-:Y:S05]  /*1cb0*/  BRA `(.L_x_20) ;  /* 0x0000000000107947 */ /* 0x000fea0003800000 */
.L_x_19:
[----:B------:R-:W-:-:S05]  /*1cc0*/  MOV R2, 0xffffffff ;  /* 0xffffffff00027802 */ /* 0x000fca0000000f00 */
[----:B------:R1:W-:Y:S02]  /*1cd0*/  STS [UR5+0x88], R2 ;  /* 0x00008802ff007988 */ /* 0x0003e40008000805 */
[----:B-1----:R-:W-:Y:S02]  /*1ce0*/  MOV R2, 0x1d00 ;  /* 0x00001d0000027802 */ /* 0x002fe40000000f00 */
[----:B------:R-:W-:Y:S05]  /*1cf0*/  CALL.REL.NOINC `($__internal_1_$__cuda_sm10x_tcgen05_guardrail_trap_phase_invalid_during_alloc) ;  /* 0x0000002000907944 */ /* 0x000fea0003c00000 */
.L_x_20:
[----:B------:R-:W-:Y:S05]  /*1d00*/  WARPSYNC.ALL ;  /* 0x0000000000007948 */ /* 0x000fea0003800000 */
[----:B------:R-:W-:Y:S01]  /*1d10*/  NOP ;  /* 0x0000000000007918 */ /* 0x000fe20000000000 */
.L_x_18:
[----:B------:R-:W2:Y:S08]  /*1d20*/  S2UR UR4, SR_CgaCtaId ;  /* 0x00000000000479c3 */ /* 0x000eb00000008800 */
[----:B------:R-:W-:Y:S06]  /*1d30*/  BAR.SYNC.DEFER_BLOCKING 0x3, 0xa0 ;  /* 0x00c2800000007b1d */ /* 0x000fec0000010000 */
[----:B------:R-:W-:-:S02]  /*1d40*/  UMOV UR5, 0x400 ;  /* 0x0000040000057882 */ /* 0x000fc40000000000 */
[----:B------:R-:W3:Y:S01]  /*1d50*/  S2UR UR35, SR_CTAID.Z ;  /* 0x00000000002379c3 */ /* 0x000ee20000002700 */
[----:B--2---:R-:W-:-:S06]  /*1d60*/  ULEA UR4, UR4, UR5, 0x18 ;  /* 0x0000000504047291 */ /* 0x004fcc000f8ec0ff */
[----:B------:R-:W-:Y:S01]  /*1d70*/  MOV R3, UR4 ;  /* 0x0000000400037c02 */ /* 0x000fe20008000f00 */
[----:B---3--:R-:W-:-:S04]  /*1d80*/  UISETP.GT.U32.AND UP0, UPT, UR35, 0x3ff, UPT ;  /* 0x000003ff2300788c */ /* 0x008fc8000bf04070 */
[----:B------:R2:W3:Y:S05]  /*1d90*/  LDS R45, [R3+0x88] ;  /* 0x00008800032d7984 */ /* 0x0004ea0000000800 */
[----:B------:R-:W-:Y:S05]  /*1da0*/  BRA.U UP0, `(.L_x_23) ;  /* 0x0000001900fc7547 */ /* 0x000fea000b800000 */
[----:B------:R-:W4:Y:S01]  /*1db0*/  LDCU.64 UR4, c[0x0][0x648] ;  /* 0x0000c900ff0477ac */ /* 0x000f220008000a00 */
[----:B-1---5:R-:W-:Y:S01]  /*1dc0*/  IMAD.SHL.U32 R2, R0, 0x20, RZ ;  /* 0x0000002000027824 */ /* 0x022fe200078e00ff */
[----:B------:R-:W-:Y:S01]  /*1dd0*/  SHF.R.U32.HI R0, RZ, 0x5, R0 ;  /* 0x00000005ff007819 */ /* 0x000fe20000011600 */
[----:B------:R-:W1:Y:S01]  /*1de0*/  S2UR UR32, SR_CgaCtaId ;  /* 0x00000000002079c3 */ /* 0x000e620000008800 */
[----:B------:R-:W5:Y:S01]  /*1df0*/  LDCU UR39, c[0x0][0x374] ;  /* 0x00006e80ff2777ac */ /* 0x000f620008000800 */
[----:B------:R-:W2:Y:S01]  /*1e00*/  S2R R37, SR_LANEID ;  /* 0x0000000000257919 */ /* 0x000ea20000000000 */
[----:B------:R-:W-:Y:S01]  /*1e10*/  LOP3.LUT R5, R2, 0x3e0, RZ, 0xc0, !PT ;  /* 0x000003e002057812 */ /* 0x000fe200078ec0ff */
[----:B------:R-:W-:Y:S01]  /*1e20*/  HFMA2 R36, -RZ, RZ, 0, 0 ;  /* 0x00000000ff247431 */ /* 0x000fe200000001ff */
[----:B------:R-:W3:Y:S01]  /*1e30*/  LDCU.64 UR44, c[0x0][0x348] ;  /* 0x00006900ff2c77ac */ /* 0x000ee20008000a00 */
[----:B------:R-:W-:Y:S01]  /*1e40*/  BSSY B1, `(.L_x_23) ;  /* 0x00001b5000017945 */ /* 0x000fe20003800000 */
[----:B------:R-:W-:Y:S01]  /*1e50*/  IMAD.U32 R44, RZ, RZ, UR35 ;  /* 0x00000023ff2c7e24 */ /* 0x000fe2000f8e00ff */
[----:B------:R-:W1:Y:S01]  /*1e60*/  S2UR UR30, SR_CgaCtaId ;  /* 0x00000000001e79c3 */ /* 0x000e620000008800 */
[----:B------:R-:W5:Y:S01]  /*1e70*/  LDCU UR37, c[0x0][0x370] ;  /* 0x00006e00ff2577ac */ /* 0x000f620008000800 */
[C---:B------:R-:W-:Y:S01]  /*1e80*/  IMAD R2, R0.reuse, 0x400, R5 ;  /* 0x0000040000027824 */ /* 0x040fe200078e0205 */
[----:B------:R-:W-:Y:S01]  /*1e90*/  CS2R R38, SRZ ;  /* 0x0000000000267805 */ /* 0x000fe2000001ff00 */
[----:B------:R-:W-:Y:S01]  /*1ea0*/  IMAD R42, R0, 0x4, R3 ;  /* 0x00000004002a7824 */ /* 0x000fe200078e0203 */
[----:B------:R-:W1:Y:S01]  /*1eb0*/  LDCU UR48, c[0x0][0x378] ;  /* 0x00006f00ff3077ac */ /* 0x000e620008000800 */
[----:B------:R-:W-:-:S02]  /*1ec0*/  IMAD.IADD R5, R3, 0x1, R2 ;  /* 0x0000000103057824 */ /* 0x000fc400078e0202 */
[----:B------:R-:W1:Y:S01]  /*1ed0*/  S2UR UR28, SR_CgaCtaId ;  /* 0x00000000001c79c3 */ /* 0x000e620000008800 */
[----:B----4-:R-:W-:Y:S01]  /*1ee0*/  UIMAD.WIDE.U32 UR6, UR35, UR5, URZ ;  /* 0x00000005230672a5 */ /* 0x010fe2000f8e00ff */
[----:B---3--:R-:W-:Y:S01]  /*1ef0*/  IMAD R43, R0, 0x200000, R45 ;  /* 0x00200000002b7824 */ /* 0x008fe200078e022d */
[C---:B------:R-:W-:Y:S01]  /*1f00*/  IADD3 R2, PT, PT, R5.reuse, 0x410, RZ ;  /* 0x0000041005027810 */ /* 0x040fe20007ffe0ff */
[----:B------:R-:W-:Y:S01]  /*1f10*/  VIADD R5, R5, 0x400 ;  /* 0x0000040005057836 */ /* 0x000fe20000000000 */
[----:B------:R-:W-:Y:S02]  /*1f20*/  UIADD3 UR5, UPT, UPT, -UR7, UR35, URZ ;  /* 0x0000002307057290 */ /* 0x000fe4000fffe1ff */
[----:B------:R-:W-:Y:S01]  /*1f30*/  SHF.R.U32.HI R41, RZ, 0x3, R2 ;  /* 0x00000003ff297819 */ /* 0x000fe20000011602 */
[----:B------:R-:W3:Y:S01]  /*1f40*/  S2UR UR26, SR_CgaCtaId ;  /* 0x00000000001a79c3 */ /* 0x000ee20000008800 */
[----:B------:R-:W-:Y:S01]  /*1f50*/  USHF.R.U32.HI UR5, URZ, UR23, UR5 ;  /* 0x00000017ff057299 */ /* 0x000fe20008011605 */
[----:B------:R-:W-:Y:S01]  /*1f60*/  SHF.R.U32.HI R40, RZ, 0x3, R5 ;  /* 0x00000003ff287819 */ /* 0x000fe20000011605 */
[----:B------:R-:W-:Y:S01]  /*1f70*/  UIADD3 UR42, UP3, UPT, UR44, 0x240, URZ ;  /* 0x000002402c2a7890 */ /* 0x000fe2000ff7e0ff */
[----:B------:R-:W-:Y:S01]  /*1f80*/  LOP3.LUT R41, R2, 0x10, R41, 0x78, !PT ;  /* 0x0000001002297812 */ /* 0x000fe200078e7829 */
[----:B------:R-:W4:Y:S01]  /*1f90*/  LDCU UR6, c[0x0][0x658] ;  /* 0x0000cb00ff0677ac */ /* 0x000f220008000800 */
[----:B------:R-:W-:-:S02]  /*1fa0*/  LOP3.LUT R40, R5, 0x10, R40, 0x78, !PT ;  /* 0x0000001005287812 */ /* 0x000fc400078e7828 */
[----:B------:R-:W1:Y:S01]  /*1fb0*/  S2UR UR24, SR_CgaCtaId ;  /* 0x00000000001879c3 */ /* 0x000e620000008800 */
[----:B------:R-:W-:Y:S02]  /*1fc0*/  UIADD3 UR5, UPT, UPT, UR7, UR5, URZ ;  /* 0x0000000507057290 */ /* 0x000fe4000fffe0ff */
[----:B------:R-:W-:Y:S02]  /*1fd0*/  UIADD3 UR40, UP2, UPT, UR44, 0x240, URZ ;  /* 0x000002402c287890 */ /* 0x000fe4000ff5e0ff */
[----:B------:R-:W-:Y:S02]  /*1fe0*/  USHF.R.U32.HI UR34, URZ, UR22, UR5 ;  /* 0x00000016ff227299 */ /* 0x000fe40008011605 */
[----:B------:R-:W-:Y:S02]  /*1ff0*/  UIADD3 UR38, UP1, UPT, UR44, 0x240, URZ ;  /* 0x000002402c267890 */ /* 0x000fe4000ff3e0ff */
[----:B------:R-:W-:Y:S02]  /*2000*/  UIADD3 UR34, UPT, UPT, -UR34, URZ, URZ ;  /* 0x000000ff22227290 */ /* 0x000fe4000fffe1ff */
[----:B------:R-:W-:-:S02]  /*2010*/  UIADD3 UR36, UP0, UPT, UR44, 0x240, URZ ;  /* 0x000002402c247890 */ /* 0x000fc4000ff1e0ff */
[----:B------:R-:W-:Y:S01]  /*2020*/  UIMAD UR34, UR34, UR4, UR35 ;  /* 0x00000004222272a4 */ /* 0x000fe2000f8e0223 */
[----:B------:R-:W1:Y:S03]  /*2030*/  LDCU.64 UR4, c[0x0][0x660] ;  /* 0x0000cc00ff0477ac */ /* 0x000e660008000a00 */
[----:B----4-:R-:W-:Y:S02]  /*2040*/  UIMAD.WIDE.U32 UR6, UR34, UR6, URZ ;  /* 0x00000006220672a5 */ /* 0x010fe4000f8e00ff */
[----:B-----5:R-:W-:Y:S02]  /*2050*/  UIMAD UR49, UR39, UR37, URZ ;  /* 0x00000025273172a4 */ /* 0x020fe4000f8e02ff */
[----:B------:R-:W-:Y:S01]  /*2060*/  UIADD3 UR6, UPT, UPT, UR34, -UR7, URZ ;  /* 0x8000000722067290 */ /* 0x000fe2000fffe0ff */
[----:B------:R-:W-:Y:S01]  /*2070*/  UMOV UR33, 0x400 ;  /* 0x0000040000217882 */ /* 0x000fe20000000000 */
[----:B------:R-:W-:-:S02]  /*2080*/  UMOV UR31, 0x400 ;  /* 0x00000400001f7882 */ /* 0x000fc40000000000 */
[----:B------:R-:W-:Y:S01]  /*2090*/  USHF.R.U32.HI UR6, URZ, UR21, UR6 ;  /* 0x00000015ff067299 */ /* 0x000fe20008011606 */
[----:B------:R-:W-:Y:S01]  /*20a0*/  UMOV UR29, 0x400 ;  /* 0x00000400001d7882 */ /* 0x000fe20000000000 */
[----:B------:R-:W-:Y:S02]  /*20b0*/  UMOV UR27, 0x400 ;  /* 0x00000400001b7882 */ /* 0x000fe40000000000 */
[----:B------:R-:W-:Y:S01]  /*20c0*/  UIADD3 UR6, UPT, UPT, UR7, UR6, URZ ;  /* 0x0000000607067290 */ /* 0x000fe2000fffe0ff */
[----:B------:R-:W-:Y:S01]  /*20d0*/  UMOV UR25, 0x400 ;  /* 0x0000040000197882 */ /* 0x000fe20000000000 */
[----:B------:R-:W4:Y:S02]  /*20e0*/  LDCU.64 UR46, c[0x0][0x358] ;  /* 0x00006b00ff2e77ac */ /* 0x000f240008000a00 */
[----:B------:R-:W-:Y:S01]  /*20f0*/  USHF.R.U32.HI UR6, URZ, UR13, UR6 ;  /* 0x0000000dff067299 */ /* 0x000fe20008011606 */
[----:B------:R-:W5:Y:S03]  /*2100*/  LDCU UR20, c[0x0][0x658] ;  /* 0x0000cb00ff1477ac */ /* 0x000f660008000800 */
[----:B-1----:R-:W-:Y:S01]  /*2110*/  UIMAD.WIDE.U32 UR8, UR6, UR5, URZ ;  /* 0x00000005060872a5 */ /* 0x002fe2000f8e00ff */
[----:B------:R-:W1:Y:S01]  /*2120*/  LDCU UR19, c[0x0][0x654] ;  /* 0x0000ca80ff1377ac */ /* 0x000e620008000800 */
[----:B------:R-:W1:Y:S05]  /*2130*/  LDCU.64 UR10, c[0x0][0x648] ;  /* 0x0000c900ff0a77ac */ /* 0x000e6a0008000a00 */
[----:B------:R-:W-:-:S04]  /*2140*/  UMOV UR7, UR9 ;  /* 0x0000000900077c82 */ /* 0x000fc80008000000 */
[----:B------:R-:W1:Y:S01]  /*2150*/  LDCU.64 UR8, c[0x0][0x660] ;  /* 0x0000cc00ff0877ac */ /* 0x000e620008000a00 */
[----:B------:R-:W-:Y:S02]  /*2160*/  UIADD3 UR5, UPT, UPT, UR6, -UR7, URZ ;  /* 0x8000000706057290 */ /* 0x000fe4000fffe0ff */
[----:B------:R-:W-:Y:S02]  /*2170*/  ULEA UR18, UR32, UR33, 0x18 ;  /* 0x0000002120127291 */ /* 0x000fe4000f8ec0ff */
[----:B------:R-:W-:Y:S02]  /*2180*/  USHF.R.U32.HI UR5, URZ, UR15, UR5 ;  /* 0x0000000fff057299 */ /* 0x000fe40008011605 */
[----:B------:R-:W-:Y:S02]  /*2190*/  ULEA UR17, UR30, UR31, 0x18 ;  /* 0x0000001f1e117291 */ /* 0x000fe4000f8ec0ff */
[----:B------:R-:W-:Y:S02]  /*21a0*/  UIADD3 UR7, UPT, UPT, UR7, UR5, URZ ;  /* 0x0000000507077290 */ /* 0x000fe4000fffe0ff */
[----:B------:R-:W-:-:S02]  /*21b0*/  ULEA UR16, UR28, UR29, 0x18 ;  /* 0x0000001d1c107291 */ /* 0x000fc4000f8ec0ff */
[----:B------:R-:W-:Y:S02]  /*21c0*/  USHF.R.U32.HI UR7, URZ, UR14, UR7 ;  /* 0x0000000eff077299 */ /* 0x000fe40008011607 */
[----:B---3--:R-:W-:Y:S01]  /*21d0*/  ULEA UR12, UR26, UR27, 0x18 ;  /* 0x0000001b1a0c7291 */ /* 0x008fe2000f8ec0ff */
[----:B------:R-:W3:Y:S01]  /*21e0*/  LDCU UR5, c[0x0][0x654] ;  /* 0x0000ca80ff0577ac */ /* 0x000ee20008000800 */
[----:B------:R-:W-:Y:S02]  /*21f0*/  UIADD3 UR7, UPT, UPT, -UR7, URZ, URZ ;  /* 0x000000ff07077290 */ /* 0x000fe4000fffe1ff */
[----:B------:R-:W-:Y:S02]  /*2200*/  UIADD3.X UR43, UPT, UPT, URZ, UR45, URZ, UP3, !UPT ;  /* 0x0000002dff2b7290 */ /* 0x000fe40009ffe4ff */
[----:B------:R-:W-:Y:S02]  /*2210*/  UIMAD UR4, UR7, UR4, UR6 ;  /* 0x00000004070472a4 */ /* 0x000fe4000f8e0206 */
[----:B------:R-:W-:-:S02]  /*2220*/  UIADD3 UR6, UPT, UPT, -UR6, URZ, URZ ;  /* 0x000000ff06067290 */ /* 0x000fc4000fffe1ff */
[----:B------:R-:W-:Y:S02]  /*2230*/  ULEA UR7, UR24, UR25, 0x18 ;  /* 0x0000001918077291 */ /* 0x000fe4000f8ec0ff */
[----:B------:R-:W-:Y:S01]  /*2240*/  IMAD.U32 R46, RZ, RZ, UR4 ;  /* 0x00000004ff2e7e24 */ /* 0x000fe2000f8e00ff */
[----:B------:R-:W-:Y:S02]  /*2250*/  UIADD3.X UR41, UPT, UPT, URZ, UR45, URZ, UP2, !UPT ;  /* 0x0000002dff297290 */ /* 0x000fe400097fe4ff */
[----:B------:R-:W-:Y:S02]  /*2260*/  UIADD3.X UR39, UPT, UPT, URZ, UR45, URZ, UP1, !UPT ;  /* 0x0000002dff277290 */ /* 0x000fe40008ffe4ff */
[----:B---3--:R-:W-:Y:S02]  /*2270*/  UIMAD UR5, UR6, UR5, UR34 ;  /* 0x00000005060572a4 */ /* 0x008fe4000f8e0222 */
[----:B------:R-:W-:Y:S02]  /*2280*/  UIADD3.X UR37, UPT, UPT, URZ, UR45, URZ, UP0, !UPT ;  /* 0x0000002dff257290 */ /* 0x000fe400087fe4ff */
[----:B------:R-:W-:-:S02]  /*2290*/  UIMAD UR34, UR49, UR48, URZ ;  /* 0x00000030312272a4 */ /* 0x000fc4000f8e02ff */
[----:B-12-45:R-:W-:-:S10]  /*22a0*/  MOV R47, UR5 ;  /* 0x00000005002f7c02 */ /* 0x036fd40008000f00 */
.L_x_36:
[----:B------:R-:W-:Y:S01]  /*22b0*/  LEA R2, R36, R3, 0x3 ;  /* 0x0000000324027211 */ /* 0x000fe200078e18ff */
[----:B------:R-:W-:Y:S01]  /*22c0*/  BSSY B0, `(.L_x_24) ;  /* 0x0000005000007945 */ /* 0x000fe20003800000 */
[----:B------:R-:W-:Y:S02]  /*22d0*/  SHF.L.U32 R5, R38, 0x1f, RZ ;  /* 0x0000001f26057819 */ /* 0x000fe400000006ff */
[----:B------:R-:W-:Y:S02]  /*22e0*/  LEA R48, R36, R43, 0x7 ;  /* 0x0000002b24307211 */ /* 0x000fe400078e38ff */
[----:B-1----:R-:W1:Y:S02]  /*22f0*/  SYNCS.PHASECHK.TRANS64.TRYWAIT P0, [R2+URZ+0x60], R5 ;  /* 0x00006005020075a7 */ /* 0x002e6400080011ff */
[----:B-1----:R-:W-:Y:S05]  /*2300*/  @!P0 BRA `(.L_x_25) ;  /* 0x0000001800e88947 */ /* 0x002fea0003800000 */
.L_x_48:
[----:B------:R-:W-:Y:S05]  /*2310*/  BSYNC B0 ;  /* 0x0000000000007941 */ /* 0x000fea0003800000 */
.L_x_24:
[----:B------:R-:W-:Y:S01]  /*2320*/  R2UR UR4, R48 ;  /* 0x00000000300472ca */ /* 0x000fe200000e0000 */
[----:B------:R-:W-:Y:S02]  /*2330*/  IMAD.SHL.U32 R51, R39, 0x4, RZ ;  /* 0x0000000427337824 */ /* 0x000fe400078e00ff */
[----:B------:R-:W-:Y:S02]  /*2340*/  IMAD.SHL.U32 R47, R47, 0x80, RZ ;  /* 0x000000802f2f7824 */ /* 0x000fe400078e00ff */
[----:B------:R-:W-:-:S04]  /*2350*/  IMAD.HI R50, R51, 0x66666667, RZ ;  /* 0x6666666733327827 */ /* 0x000fc800078e02ff */
[----:B------:R-:W-:Y:S01]  /*2360*/  IMAD.SHL.U32 R46, R46, 0x80, RZ ;  /* 0x000000802e2e7824 */ /* 0x000fe200078e00ff */
[----:B------:R-:W-:-:S03]  /*2370*/  SHF.R.S32.HI R49, RZ, 0x1, R50 ;  /* 0x00000001ff317819 */ /* 0x000fc60000011432 */
[----:B-1----:R-:W1:Y:S01]  /*2380*/  LDTM.x32 R4, tmem[UR4] ;  /* 0x00000004000479ee */ /* 0x002e6200082c0000 */
[----:B------:R-:W-:-:S05]  /*2390*/  LEA.HI R50, R50, R49, RZ, 0x1 ;  /* 0x0000003132327211 */ /* 0x000fca00078f08ff */
[----:B------:R-:W-:Y:S01]  /*23a0*/  IMAD R50, R50, -0x5, R51 ;  /* 0xfffffffb32327824 */ /* 0x000fe200078e0233 */
[C---:B-1----:R-:W-:Y:S02]  /*23b0*/  FMNMX.NAN R52, |R19|.reuse, |R35|, !PT ;  /* 0x4000002313347209 */ /* 0x042fe40007820200 */
[----:B------:R-:W-:Y:S02]  /*23c0*/  F2FP.SATFINITE.E4M3.F32.PACK_AB_MERGE_C R19, R19, R18, RZ ;  /* 0x000000121313723e */ /* 0x000fe400048070ff */
[-C--:B------:R-:W-:Y:S02]  /*23d0*/  FMNMX.NAN R49, |R18|, |R34|.reuse, !PT ;  /* 0x4000002212317209 */ /* 0x080fe40007820200 */
[----:B------:R-:W-:Y:S02]  /*23e0*/  F2FP.SATFINITE.E4M3.F32.PACK_AB_MERGE_C R18, R35, R34, RZ ;  /* 0x000000222312723e */ /* 0x000fe400048070ff */
[----:B------:R-:W-:Y:S02]  /*23f0*/  FMNMX.NAN R34, |R17|, |R33|, !PT ;  /* 0x4000002111227209 */ /* 0x000fe40007820200 */
[----:B------:R-:W-:-:S02]  /*2400*/  F2FP.SATFINITE.E4M3.F32.PACK_AB_MERGE_C R53, R33, R32, RZ ;  /* 0x000000202135723e */ /* 0x000fc400048070ff */
[----:B------:R-:W-:Y:S02]  /*2410*/  FMNMX.NAN R35, |R16|, |R32|, !PT ;  /* 0x4000002010237209 */ /* 0x000fe40007820200 */
[C---:B------:R-:W-:Y:S02]  /*2420*/  F2FP.SATFINITE.E4M3.F32.PACK_AB_MERGE_C R51, R15.reuse, R14, RZ ;  /* 0x0000000e0f33723e */ /* 0x040fe400048070ff */
[-C--:B------:R-:W-:Y:S02]  /*2430*/  FMNMX.NAN R33, |R14|, |R30|.reuse, !PT ;  /* 0x4000001e0e217209 */ /* 0x080fe40007820200 */
[----:B------:R-:W-:Y:S02]  /*2440*/  FMNMX.NAN R32, |R15|, |R31|, !PT ;  /* 0x4000001f0f207209 */ /* 0x000fe40007820200 */
[----:B------:R-:W-:Y:S02]  /*2450*/  F2FP.SATFINITE.E4M3.F32.PACK_AB_MERGE_C R14, R31, R30, RZ ;  /* 0x0000001e1f0e723e */ /* 0x000fe400048070ff */
[----:B------:R-:W-:-:S02]  /*2460*/  FMNMX.NAN R30, |R13|, |R29|, !PT ;  /* 0x4000001d0d1e7209 */ /* 0x000fc40007820200 */
[----:B------:R-:W-:Y:S02]  /*2470*/  F2FP.SATFINITE.E4M3.F32.PACK_AB_MERGE_C R56, R13, R12, RZ ;  /* 0x0000000c0d38723e */ /* 0x000fe400048070ff */
[----:B------:R-:W-:Y:S02]  /*2480*/  FMNMX.NAN R31, |R12|, |R28|, !PT ;  /* 0x4000001c0c1f7209 */ /* 0x000fe40007820200 */
[----:B------:R-:W-:Y:S02]  /*2490*/  F2FP.SATFINITE.E4M3.F32.PACK_AB_MERGE_C R54, R17, R16, RZ ;  /* 0x000000101136723e */ /* 0x000fe400048070ff */
[----:B------:R-:W-:Y:S02]  /*24a0*/  F2FP.SATFINITE.E4M3.F32.PACK_AB_MERGE_C R12, R27, R26, RZ ;  /* 0x0000001a1b0c723e */ /* 0x000fe400048070ff */
[----:B------:R-:W-:Y:S02]  /*24b0*/  F2FP.SATFINITE.E4M3.F32.PACK_AB_MERGE_C R13, R25, R24, RZ ;  /* 0x00000018190d723e */ /* 0x000fe400048070ff */
[----:B------:R-:W-:-:S02]  /*24c0*/  F2FP.SATFINITE.E4M3.F32.PACK_AB_MERGE_C R16, R11, R10, RZ ;  /* 0x0000000a0b10723e */ /* 0x000fc400048070ff */
[----:B------:R-:W-:Y:S02]  /*24d0*/  F2FP.SATFINITE.E4M3.F32.PACK_AB_MERGE_C R17, R9, R8, RZ ;  /* 0x000000080911723e */ /* 0x000fe400048070ff */
[----:B------:R-:W-:Y:S02]  /*24e0*/  FMNMX3.NAN R52, |R11|, |R27|, R52, !PT ;  /* 0x4000001b0b347276 */ /* 0x000fe40007820234 */
[----:B------:R-:W-:Y:S02]  /*24f0*/  PRMT R13, R13, 0x5410, R12 ;  /* 0x000054100d0d7816 */ /* 0x000fe4000000000c */
[----:B------:R-:W-:Y:S02]  /*2500*/  PRMT R17, R17, 0x5410, R16 ;  /* 0x0000541011117816 */ /* 0x000fe40000000010 */
[----:B------:R-:W-:Y:S02]  /*2510*/  F2FP.SATFINITE.E4M3.F32.PACK_AB_MERGE_C R11, R23, R22, RZ ;  /* 0x00000016170b723e */ /* 0x000fe400048070ff */
[----:B------:R-:W-:-:S02]  /*2520*/  F2FP.SATFINITE.E4M3.F32.PACK_AB_MERGE_C R12, R21, R20, RZ ;  /* 0x00000014150c723e */ /* 0x000fc400048070ff */
[----:B------:R-:W-:Y:S02]  /*2530*/  F2FP.SATFINITE.E4M3.F32.PACK_AB_MERGE_C R27, R7, R6, RZ ;  /* 0x00000006071b723e */ /* 0x000fe400048070ff */
[----:B------:R-:W-:Y:S02]  /*2540*/  F2FP.SATFINITE.E4M3.F32.PACK_AB_MERGE_C R16, R5, R4, RZ ;  /* 0x000000040510723e */ /* 0x000fe400048070ff */
[----:B------:R-:W-:Y:S02]  /*2550*/  F2FP.SATFINITE.E4M3.F32.PACK_AB_MERGE_C R29, R29, R28, RZ ;  /* 0x0000001c1d1d723e */ /* 0x000fe400048070ff */
[----:B------:R-:W-:Y:S02]  /*2560*/  PRMT R15, R53, 0x5410, R18 ;  /* 0x00005410350f7816 */ /* 0x000fe40000000012 */
[----:B------:R-:W-:Y:S01]  /*2570*/  PRMT R12, R12, 0x5410, R11 ;  /* 0x000054100c0c7816 */ /* 0x000fe2000000000b */
[----:B------:R-:W-:Y:S01]  /*2580*/  IMAD R11, R50, 0x1000, R40 ;  /* 0x00001000320b7824 */ /* 0x000fe200078e0228 */
[----:B------:R-:W-:Y:S01]  /*2590*/  FMNMX3.NAN R49, |R10|, |R26|, R49, !PT ;  /* 0x4000001a0a317276 */ /* 0x000fe20007820231 */
[----:B------:R-:W-:Y:S01]  /*25a0*/  IMAD R10, R50, 0x1000, R41 ;  /* 0x00001000320a7824 */ /* 0x000fe200078e0229 */
[----:B------:R-:W-:-:S02]  /*25b0*/  PRMT R19, R54, 0x5410, R19 ;  /* 0x0000541036137816 */ /* 0x000fc40000000013 */
[----:B------:R-:W-:Y:S02]  /*25c0*/  PRMT R16, R16, 0x5410, R27 ;  /* 0x0000541010107816 */ /* 0x000fe4000000001b */
[----:B------:R-:W-:Y:S02]  /*25d0*/  PRMT R18, R56, 0x5410, R51 ;  /* 0x0000541038127816 */ /* 0x000fe40000000033 */
[----:B------:R-:W-:Y:S02]  /*25e0*/  PRMT R14, R29, 0x5410, R14 ;  /* 0x000054101d0e7816 */ /* 0x000fe4000000000e */
[----:B------:R-:W-:Y:S01]  /*25f0*/  FMNMX3.NAN R7, |R7|, |R23|, R32, !PT ;  /* 0x4000001707077276 */ /* 0x000fe20007820220 */
[----:B------:R1:W-:Y:S01]  /*2600*/  STS.128 [R11], R16 ;  /* 0x000000100b007388 */ /* 0x0003e20000000c00 */
[----:B------:R-:W-:Y:S02]  /*2610*/  FMNMX3.NAN R6, |R6|, |R22|, R33, !PT ;  /* 0x4000001606067276 */ /* 0x000fe40007820221 */
[----:B------:R-:W-:Y:S01]  /*2620*/  FMNMX3.NAN R34, |R9|, |R25|, R34, !PT ;  /* 0x4000001909227276 */ /* 0x000fe20007820222 */
[----:B------:R1:W-:Y:S01]  /*2630*/  STS.128 [R10], R12 ;  /* 0x0000000c0a007388 */ /* 0x0003e20000000c00 */
[----:B------:R-:W-:-:S02]  /*2640*/  FMNMX3.NAN R35, |R8|, |R24|, R35, !PT ;  /* 0x4000001808237276 */ /* 0x000fc40007820223 */
[----:B------:R-:W-:Y:S01]  /*2650*/  FMNMX3.NAN R5, |R5|, |R21|, R30, !PT ;  /* 0x4000001505057276 */ /* 0x000fe2000782021e */
[----:B------:R2:W-:Y:S06]  /*2660*/  MEMBAR.ALL.CTA ;  /* 0x0000000000007992 */ /* 0x0005ec0000008000 */
[----:B--2---:R-:W2:Y:S01]  /*2670*/  FENCE.VIEW.ASYNC.S ;  /* 0x00000000000073c6 */ /* 0x004ea20000000000 */
[----:B------:R-:W-:Y:S02]  /*2680*/  FMNMX3.NAN R4, |R4|, |R20|, R31, !PT ;  /* 0x4000001404047276 */ /* 0x000fe4000782021f */
[----:B------:R-:W-:-:S02]  /*2690*/  FMNMX.NAN R7, R52, R7, !PT ;  /* 0x0000000734077209 */ /* 0x000fc40007820000 */
[----:B------:R-:W-:Y:S02]  /*26a0*/  FMNMX.NAN R6, R49, R6, !PT ;  /* 0x0000000631067209 */ /* 0x000fe40007820000 */
[----:B------:R-:W-:Y:S02]  /*26b0*/  FMNMX3.NAN R5, R5, R34, R7, !PT ;  /* 0x0000002205057276 */ /* 0x000fe40007820007 */
[----:B------:R-:W-:-:S04]  /*26c0*/  FMNMX3.NAN R4, R4, R35, R6, !PT ;  /* 0x0000002304047276 */ /* 0x000fc80007820006 */
[----:B------:R-:W-:-:S04]  /*26d0*/  FMNMX3.NAN R5, R4, R5, RZ, !PT ;  /* 0x0000000504057276 */ /* 0x000fc800078200ff */
[----:B------:R-:W-:Y:S01]  /*26e0*/  FMNMX R49, RZ, R5, !PT ;  /* 0x00000005ff317209 */ /* 0x000fe20007800000 */
[----:B--2---:R-:W-:Y:S06]  /*26f0*/  BAR.SYNC.DEFER_BLOCKING 0x2, 0x80 ;  /* 0x0082000000007b1d */ /* 0x004fec0000010000 */
[----:B------:R-:W-:Y:S05]  /*2700*/  BRA.U !UP4, `(.L_x_26) ;  /* 0x000000010c407547 */ /* 0x000fea000b800000 */
[----:B------:R-:W-:Y:S01]  /*2710*/  IMAD.U32 R3, RZ, RZ, UR18 ;  /* 0x00000012ff037e24 */ /* 0x000fe2000f8e00ff */
[----:B------:R-:W-:-:S04]  /*2720*/  PLOP3.LUT P0, PT, PT, PT, PT, 0x80, 0x8 ;  /* 0x000000000008781c */ /* 0x000fc80003f0f070 */
[----:B------:R-:W-:-:S05]  /*2730*/  LEA R4, R50, R3, 0xc ;  /* 0x0000000332047211 */ /* 0x000fca00078e60ff */
[----:B------:R-:W-:-:S07]  /*2740*/  VIADD R4, R4, 0x400 ;  /* 0x0000040004047836 */ /* 0x000fce0000000000 */
.L_x_27:
[----:B------:R-:W-:Y:S02]  /*2750*/  PLOP3.LUT P1, PT, P1, P0, PT, 0xf2, 0x2f ;  /* 0x00000000002f781c */ /* 0x000fe40000f21e72 */
[----:B------:R-:W-:-:S08]  /*2760*/  @P0 R2UR P1, UR6, R47 ;  /* 0x000000002f0602ca */ /* 0x000fd00000020000 */
[----:B------:R-:W-:Y:S02]  /*2770*/  PLOP3.LUT P1, PT, P1, P0, PT, 0xf2, 0x2f ;  /* 0x00000000002f781c */ /* 0x000fe40000f21e72 */
[----:B------:R-:W-:-:S08]  /*2780*/  @P0 R2UR.OR P1, UR5, R46 ;  /* 0x000000002e0502ca */ /* 0x000fd00000120000 */
[----:B------:R-:W-:Y:S02]  /*2790*/  PLOP3.LUT P1, PT, P1, P0, PT, 0xf2, 0x2f ;  /* 0x00000000002f781c */ /* 0x000fe40000f21e72 */
[----:B------:R-:W-:-:S08]  /*27a0*/  @P0 R2UR.OR P1, UR4, R4 ;  /* 0x00000000040402ca */ /* 0x000fd00000120000 */
[----:B------:R-:W-:Y:S02]  /*27b0*/  @P0 PLOP3.LUT P0, PT, P1, PT, PT, 0x80, 0x8 ;  /* 0x000000000008081c */ /* 0x000fe40000f0f070 */
[----:B------:R-:W-:-:S03]  /*27c0*/  PLOP3.LUT P1, PT, PT, PT, PT, 0x80, 0x8 ;  /* 0x000000000008781c */ /* 0x000fc60003f2f070 */
[----:B------:R2:W-:Y:S08]  /*27d0*/  UTMASTG.2D [UR4], [UR42], desc[URZ] ;  /* 0x0000ff042a0073b5 */ /* 0x0005f00008009000 */
[----:B--2---:R-:W-:Y:S05]  /*27e0*/  @P0 BRA.U.ANY `(.L_x_27) ;  /* 0xfffffffd00d80947 */ /* 0x004fea000393ffff */
[----:B------:R0:W-:Y:S01]  /*27f0*/  UTMACMDFLUSH ;  /* 0x00000000000079b7 */ /* 0x0001e20000000000 */
[----:B------:R-:W-:-:S04]  /*2800*/  DEPBAR.LE SB0, 0x4 ;  /* 0x000081000000791a */ /* 0x000fc80000000000 */
.L_x_26:
[----:B------:R-:W-:Y:S01]  /*2810*/  R2UR UR4, R48 ;  /* 0x00000000300472ca */ /* 0x000fe200000e0000 */
[----:B------:R-:W-:Y:S01]  /*2820*/  BAR.SYNC.DEFER_BLOCKING 0x2, 0x80 ;  /* 0x0082000000007b1d */ /* 0x000fe20000010000 */
[----:B------:R-:W-:-:S05]  /*2830*/  VIADD R50, R50, 0x1 ;  /* 0x0000000132327836 */ /* 0x000fca0000000000 */
[----:B------:R-:W-:-:S04]  /*2840*/  ISETP.NE.AND P0, PT, R50, 0x5, PT ;  /* 0x000000053200780c */ /* 0x000fc80003f05270 */
[----:B------:R-:W-:Y:S02]  /*2850*/  SEL R50, R50, RZ, P0 ;  /* 0x000000ff32327207 */ /* 0x000fe40000000000 */
[----:B-1----:R-:W1:Y:S02]  /*2860*/  LDTM.x32 R4, tmem[UR4+0x20] ;  /* 0x00002004000479ee */ /* 0x002e6400082c0000 */
[----:B-1----:R-:W-:Y:S02]  /*2870*/  FMNMX.NAN R52, |R35|, |R19|, !PT ;  /* 0x4000001323347209 */ /* 0x002fe40007820200 */
[-C--:B------:R-:W-:Y:S02]  /*2880*/  F2FP.SATFINITE.E4M3.F32.PACK_AB_MERGE_C R19, R19, R18.reuse, RZ ;  /* 0x000000121313723e */ /* 0x080fe400048070ff */
[----:B------:R-:W-:Y:S02]  /*2890*/  FMNMX.NAN R51, |R34|, |R18|, !PT ;  /* 0x4000001222337209 */ /* 0x000fe40007820200 */
[----:B------:R-:W-:-:S02]  /*28a0*/  F2FP.SATFINITE.E4M3.F32.PACK_AB_MERGE_C R18, R35, R34, RZ ;  /* 0x000000222312723e */ /* 0x000fc400048070ff */
[C---:B------:R-:W-:Y:S02]  /*28b0*/  FMNMX.NAN R34, |R33|.reuse, |R17|, !PT ;  /* 0x4000001121227209 */ /* 0x040fe40007820200 */
[----:B------:R-:W-:Y:S02]  /*28c0*/  F2FP.SATFINITE.E4M3.F32.PACK_AB_MERGE_C R55, R33, R32, RZ ;  /* 0x000000202137723e */ /* 0x000fe400048070ff */
[----:B------:R-:W-:Y:S02]  /*28d0*/  FMNMX.NAN R35, |R32|, |R16|, !PT ;  /* 0x4000001020237209 */ /* 0x000fe40007820200 */
[-C--:B------:R-:W-:Y:S02]  /*28e0*/  F2FP.SATFINITE.E4M3.F32.PACK_AB_MERGE_C R53, R15, R14.reuse, RZ ;  /* 0x0000000e0f35723e */ /* 0x080fe400048070ff */
[----:B------:R-:W-:Y:S02]  /*28f0*/  FMNMX.NAN R33, |R30|, |R14|, !PT ;  /* 0x4000000e1e217209 */ /* 0x000fe40007820200 */
[----:B------:R-:W-:-:S02]  /*2900*/  FMNMX.NAN R32, |R31|, |R15|, !PT ;  /* 0x4000000f1f207209 */ /* 0x000fc40007820200 */
[----:B------:R-:W-:Y:S02]  /*2910*/  F2FP.SATFINITE.E4M3.F32.PACK_AB_MERGE_C R14, R31, R30, RZ ;  /* 0x0000001e1f0e723e */ /* 0x000fe400048070ff */
[----:B------:R-:W-:Y:S02]  /*2920*/  FMNMX.NAN R30, |R29|, |R13|, !PT ;  /* 0x4000000d1d1e7209 */ /* 0x000fe40007820200 */
[-C--:B------:R-:W-:Y:S02]  /*2930*/  F2FP.SATFINITE.E4M3.F32.PACK_AB_MERGE_C R56, R13, R12.reuse, RZ ;  /* 0x0000000c0d38723e */ /* 0x080fe400048070ff */
[----:B------:R-:W-:Y:S02]  /*2940*/  FMNMX.NAN R31, |R28|, |R12|, !PT ;  /* 0x4000000c1c1f7209 */ /* 0x000fe40007820200 */
[----:B------:R-:W-:Y:S02]  /*2950*/  F2FP.SATFINITE.E4M3.F32.PACK_AB_MERGE_C R54, R17, R16, RZ ;  /* 0x000000101136723e */ /* 0x000fe400048070ff */
[----:B------:R-:W-:-:S02]  /*2960*/  F2FP.SATFINITE.E4M3.F32.PACK_AB_MERGE_C R12, R27, R26, RZ ;  /* 0x0000001a1b0c723e */ /* 0x000fc400048070ff */
[----:B------:R-:W-:Y:S02]  /*2970*/  F2FP.SATFINITE.E4M3.F32.PACK_AB_MERGE_C R13, R25, R24, RZ ;  /* 0x00000018190d723e */ /* 0x000fe400048070ff */
[----:B------:R-:W-:Y:S02]  /*2980*/  F2FP.SATFINITE.E4M3.F32.PACK_AB_MERGE_C R16, R11, R10, RZ ;  /* 0x0000000a0b10723e */ /* 0x000fe400048070ff */
[----:B------:R-:W-:Y:S02]  /*2990*/  F2FP.SATFINITE.E4M3.F32.PACK_AB_MERGE_C R17, R9, R8, RZ ;  /* 0x000000080911723e */ /* 0x000fe400048070ff */
[----:B------:R-:W-:Y:S02]  /*29a0*/  FMNMX3.NAN R52, |R11|, |R27|, R52, !PT ;  /* 0x4000001b0b347276 */ /* 0x000fe40007820234 */
[----:B------:R-:W-:Y:S02]  /*29b0*/  PRMT R13, R13, 0x5410, R12 ;  /* 0x000054100d0d7816 */ /* 0x000fe4000000000c */
[----:B------:R-:W-:-:S02]  /*29c0*/  PRMT R17, R17, 0x5410, R16 ;  /* 0x0000541011117816 */ /* 0x000fc40000000010 */
[----:B------:R-:W-:Y:S02]  /*29d0*/  F2FP.SATFINITE.E4M3.F32.PACK_AB_MERGE_C R11, R23, R22, RZ ;  /* 0x00000016170b723e */ /* 0x000fe400048070ff */
[----:B------:R-:W-:Y:S02]  /*29e0*/  F2FP.SATFINITE.E4M3.F32.PACK_AB_MERGE_C R12, R21, R20, RZ ;  /* 0x00000014150c723e */ /* 0x000fe400048070ff */
[----:B------:R-:W-:Y:S02]  /*29f0*/  F2FP.SATFINITE.E4M3.F32.PACK_AB_MERGE_C R27, R7, R6, RZ ;  /* 0x00000006071b723e */ /* 0x000fe400048070ff */
[----:B------:R-:W-:Y:S02]  /*2a00*/  F2FP.SATFINITE.E4M3.F32.PACK_AB_MERGE_C R16, R5, R4, RZ ;  /* 0x000000040510723e */ /* 0x000fe400048070ff */
[----:B------:R-:W-:Y:S02]  /*2a10*/  F2FP.SATFINITE.E4M3.F32.PACK_AB_MERGE_C R29, R29, R28, RZ ;  /* 0x0000001c1d1d723e */ /* 0x000fe400048070ff */
[----:B------:R-:W-:-:S02]  /*2a20*/  PRMT R15, R55, 0x5410, R18 ;  /* 0x00005410370f7816 */ /* 0x000fc40000000012 */
[----:B------:R-:W-:Y:S01]  /*2a30*/  PRMT R12, R12, 0x5410, R11 ;  /* 0x000054100c0c7816 */ /* 0x000fe2000000000b */
[----:B------:R-:W-:Y:S01]  /*2a40*/  IMAD R11, R50, 0x1000, R40 ;  /* 0x00001000320b7824 */ /* 0x000fe200078e0228 */
[----:B------:R-:W-:Y:S01]  /*2a50*/  FMNMX3.NAN R51, |R10|, |R26|, R51, !PT ;  /* 0x4000001a0a337276 */ /* 0x000fe20007820233 */
[----:B------:R-:W-:Y:S01]  /*2a60*/  IMAD R10, R50, 0x1000, R41 ;  /* 0x00001000320a7824 */ /* 0x000fe200078e0229 */
[----:B------:R-:W-:Y:S02]  /*2a70*/  PRMT R19, R54, 0x5410, R19 ;  /* 0x0000541036137816 */ /* 0x000fe40000000013 */
[----:B------:R-:W-:Y:S02]  /*2a80*/  PRMT R16, R16, 0x5410, R27 ;  /* 0x0000541010107816 */ /* 0x000fe4000000001b */
[----:B------:R-:W-:Y:S02]  /*2a90*/  PRMT R18, R56, 0x5410, R53 ;  /* 0x0000541038127816 */ /* 0x000fe40000000035 */
[----:B------:R-:W-:-:S02]  /*2aa0*/  PRMT R14, R29, 0x5410, R14 ;  /* 0x000054101d0e7816 */ /* 0x000fc4000000000e */
[----:B------:R-:W-:Y:S01]  /*2ab0*/  FMNMX3.NAN R7, |R7|, |R23|, R32, !PT ;  /* 0x4000001707077276 */ /* 0x000fe20007820220 */
[----:B------:R1:W-:Y:S01]  /*2ac0*/  STS.128 [R11], R16 ;  /* 0x000000100b007388 */ /* 0x0003e20000000c00 */
[----:B------:R-:W-:Y:S02]  /*2ad0*/  FMNMX3.NAN R6, |R6|, |R22|, R33, !PT ;  /* 0x4000001606067276 */ /* 0x000fe40007820221 */
[----:B------:R-:W-:Y:S01]  /*2ae0*/  FMNMX3.NAN R34, |R9|, |R25|, R34, !PT ;  /* 0x4000001909227276 */ /* 0x000fe20007820222 */
[----:B------:R1:W-:Y:S01]  /*2af0*/  STS.128 [R10], R12 ;  /* 0x0000000c0a007388 */ /* 0x0003e20000000c00 */
[----:B------:R-:W-:Y:S02]  /*2b00*/  FMNMX3.NAN R35, |R8|, |R24|, R35, !PT ;  /* 0x4000001808237276 */ /* 0x000fe40007820223 */
[----:B------:R-:W-:Y:S01]  /*2b10*/  FMNMX3.NAN R5, |R5|, |R21|, R30, !PT ;  /* 0x4000001505057276 */ /* 0x000fe2000782021e */
[----:B------:R2:W-:Y:S06]  /*2b20*/  MEMBAR.ALL.CTA ;  /* 0x0000000000007992 */ /* 0x0005ec0000008000 */
[----:B--2---:R-:W2:Y:S01]  /*2b30*/  FENCE.VIEW.ASYNC.S ;  /* 0x00000000000073c6 */ /* 0x004ea20000000000 */
[----:B------:R-:W-:-:S02]  /*2b40*/  FMNMX3.NAN R4, |R4|, |R20|, R31, !PT ;  /* 0x4000001404047276 */ /* 0x000fc4000782021f */
[----:B------:R-:W-:Y:S02]  /*2b50*/  FMNMX.NAN R7, R52, R7, !PT ;  /* 0x0000000734077209 */ /* 0x000fe40007820000 */
[----:B------:R-:W-:Y:S02]  /*2b60*/  FMNMX.NAN R6, R51, R6, !PT ;  /* 0x0000000633067209 */ /* 0x000fe40007820000 */
[----:B------:R-:W-:Y:S02]  /*2b70*/  FMNMX3.NAN R5, R5, R34, R7, !PT ;  /* 0x0000002205057276 */ /* 0x000fe40007820007 */
[----:B------:R-:W-:-:S04]  /*2b80*/  FMNMX3.NAN R4, R4, R35, R6, !PT ;  /* 0x0000002304047276 */ /* 0x000fc80007820006 */
[----:B------:R-:W-:-:S04]  /*2b90*/  FMNMX3.NAN R4, R4, R5, RZ, !PT ;  /* 0x0000000504047276 */ /* 0x000fc800078200ff */
[----:B------:R-:W-:Y:S01]  /*2ba0*/  FMNMX R49, R49, R4, !PT ;  /* 0x0000000431317209 */ /* 0x000fe20007800000 */
[----:B--2---:R-:W-:Y:S06]  /*2bb0*/  BAR.SYNC.DEFER_BLOCKING 0x2, 0x80 ;  /* 0x0082000000007b1d */ /* 0x004fec0000010000 */
[----:B------:R-:W-:Y:S05]  /*2bc0*/  BRA.U !UP4, `(.L_x_28) ;  /* 0x000000010c447547 */ /* 0x000fea000b800000 */
[----:B------:R-:W-:Y:S01]  /*2bd0*/  IMAD.U32 R3, RZ, RZ, UR17 ;  /* 0x00000011ff037e24 */ /* 0x000fe2000f8e00ff */
[----:B------:R-:W-:Y:S02]  /*2be0*/  PLOP3.LUT P0, PT, PT, PT, PT, 0x80, 0x8 ;  /* 0x000000000008781c */ /* 0x000fe40003f0f070 */
[----:B------:R-:W-:Y:S01]  /*2bf0*/  IADD3 R4, PT, PT, R46, 0x20, RZ ;  /* 0x000000202e047810 */ /* 0x000fe20007ffe0ff */
[----:B------:R-:W-:-:S05]  /*2c00*/  IMAD R5, R50, 0x1000, R3 ;  /* 0x0000100032057824 */ /* 0x000fca00078e0203 */
[----:B------:R-:W-:-:S07]  /*2c10*/  IADD3 R5, PT, PT, R5, 0x400, RZ ;  /* 0x0000040005057810 */ /* 0x000fce0007ffe0ff */
.L_x_29:
        /* <DEDUP_REMOVED lines=12> */
.L_x_28:
        /* <DEDUP_REMOVED lines=65> */
.L_x_31:
        /* <DEDUP_REMOVED lines=12> */
.L_x_30:
[----:B------:R-:W-:Y:S01]  /*31b0*/  R2UR UR4, R48 ;  /* 0x00000000300472ca */ /* 0x000fe200000e0000 */
[----:B------:R-:W-:-:S12]  /*31c0*/  BAR.SYNC.DEFER_BLOCKING 0x2, 0x80 ;  /* 0x0082000000007b1d */ /* 0x000fd80000010000 */
[----:B-1----:R-:W1:Y:S02]  /*31d0*/  LDTM.x32 R4, tmem[UR4+0x60] ;  /* 0x00006004000479ee */ /* 0x002e6400082c0000 */
[----:B-1----:R-:W-:Y:S02]  /*31e0*/  FMNMX.NAN R48, |R35|, |R19|, !PT ;  /* 0x4000001323307209 */ /* 0x002fe40007820200 */
[-C--:B------:R-:W-:Y:S02]  /*31f0*/  FMNMX.NAN R51, |R34|, |R18|.reuse, !PT ;  /* 0x4000001222337209 */ /* 0x080fe40007820200 */
[----:B------:R-:W-:Y:S02]  /*3200*/  F2FP.SATFINITE.E4M3.F32.PACK_AB_MERGE_C R19, R19, R18, RZ ;  /* 0x000000121313723e */ /* 0x000fe400048070ff */
[----:B------:R-:W-:Y:S02]  /*3210*/  F2FP.SATFINITE.E4M3.F32.PACK_AB_MERGE_C R18, R35, R34, RZ ;  /* 0x000000222312723e */ /* 0x000fe400048070ff */
[----:B------:R-:W-:-:S02]  /*3220*/  F2FP.SATFINITE.E4M3.F32.PACK_AB_MERGE_C R52, R17, R16, RZ ;  /* 0x000000101134723e */ /* 0x000fc400048070ff */
[----:B------:R-:W-:Y:S02]  /*3230*/  FMNMX.NAN R35, |R32|, |R16|, !PT ;  /* 0x4000001020237209 */ /* 0x000fe40007820200 */
[----:B------:R-:W-:Y:S02]  /*3240*/  F2FP.SATFINITE.E4M3.F32.PACK_AB_MERGE_C R16, R11, R10, RZ ;  /* 0x0000000a0b10723e */ /* 0x000fe400048070ff */
[----:B------:R-:W-:Y:S01]  /*3250*/  FMNMX3.NAN R51, |R10|, |R26|, R51, !PT ;  /* 0x4000001a0a337276 */ /* 0x000fe20007820233 */
[----:B------:R-:W-:Y:S01]  /*3260*/  VIADD R10, R50, 0x1 ;  /* 0x00000001320a7836 */ /* 0x000fe20000000000 */
[C---:B------:R-:W-:Y:S02]  /*3270*/  FMNMX.NAN R34, |R33|.reuse, |R17|, !PT ;  /* 0x4000001121227209 */ /* 0x040fe40007820200 */
[----:B------:R-:W-:Y:S02]  /*3280*/  F2FP.SATFINITE.E4M3.F32.PACK_AB_MERGE_C R55, R33, R32, RZ ;  /* 0x000000202137723e */ /* 0x000fe400048070ff */
[----:B------:R-:W-:-:S02]  /*3290*/  F2FP.SATFINITE.E4M3.F32.PACK_AB_MERGE_C R53, R15, R14, RZ ;  /* 0x0000000e0f35723e */ /* 0x000fc400048070ff */
[----:B------:R-:W-:Y:S02]  /*32a0*/  FMNMX.NAN R33, |R30|, |R14|, !PT ;  /* 0x4000000e1e217209 */ /* 0x000fe40007820200 */
[C---:B------:R-:W-:Y:S02]  /*32b0*/  FMNMX.NAN R32, |R31|.reuse, |R15|, !PT ;  /* 0x4000000f1f207209 */ /* 0x040fe40007820200 */
[----:B------:R-:W-:Y:S02]  /*32c0*/  F2FP.SATFINITE.E4M3.F32.PACK_AB_MERGE_C R14, R31, R30, RZ ;  /* 0x0000001e1f0e723e */ /* 0x000fe400048070ff */
[----:B------:R-:W-:Y:S02]  /*32d0*/  FMNMX.NAN R30, |R29|, |R13|, !PT ;  /* 0x4000000d1d1e7209 */ /* 0x000fe40007820200 */
[-C--:B------:R-:W-:Y:S02]  /*32e0*/  F2FP.SATFINITE.E4M3.F32.PACK_AB_MERGE_C R54, R13, R12.reuse, RZ ;  /* 0x0000000c0d36723e */ /* 0x080fe400048070ff */
[----:B------:R-:W-:-:S02]  /*32f0*/  FMNMX.NAN R31, |R28|, |R12|, !PT ;  /* 0x4000000c1c1f7209 */ /* 0x000fc40007820200 */
[----:B------:R-:W-:Y:S02]  /*3300*/  F2FP.SATFINITE.E4M3.F32.PACK_AB_MERGE_C R17, R9, R8, RZ ;  /* 0x000000080911723e */ /* 0x000fe400048070ff */
[----:B------:R-:W-:Y:S02]  /*3310*/  F2FP.SATFINITE.E4M3.F32.PACK_AB_MERGE_C R12, R27, R26, RZ ;  /* 0x0000001a1b0c723e */ /* 0x000fe400048070ff */
[----:B------:R-:W-:Y:S02]  /*3320*/  F2FP.SATFINITE.E4M3.F32.PACK_AB_MERGE_C R13, R25, R24, RZ ;  /* 0x00000018190d723e */ /* 0x000fe400048070ff */
[----:B------:R-:W-:Y:S02]  /*3330*/  ISETP.NE.AND P0, PT, R10, 0x5, PT ;  /* 0x000000050a00780c */ /* 0x000fe40003f05270 */
[----:B------:R-:W-:Y:S02]  /*3340*/  FMNMX3.NAN R48, |R11|, |R27|, R48, !PT ;  /* 0x4000001b0b307276 */ /* 0x000fe40007820230 */
[----:B------:R-:W-:-:S02]  /*3350*/  PRMT R17, R17, 0x5410, R16 ;  /* 0x0000541011117816 */ /* 0x000fc40000000010 */
[----:B------:R-:W-:Y:S02]  /*3360*/  PRMT R13, R13, 0x5410, R12 ;  /* 0x000054100d0d7816 */ /* 0x000fe4000000000c */
[----:B------:R-:W-:Y:S02]  /*3370*/  SEL R10, R10, RZ, P0 ;  /* 0x000000ff0a0a7207 */ /* 0x000fe40000000000 */
[----:B------:R-:W-:Y:S02]  /*3380*/  F2FP.SATFINITE.E4M3.F32.PACK_AB_MERGE_C R27, R7, R6, RZ ;  /* 0x00000006071b723e */ /* 0x000fe400048070ff */
[----:B------:R-:W-:Y:S01]  /*3390*/  F2FP.SATFINITE.E4M3.F32.PACK_AB_MERGE_C R16, R5, R4, RZ ;  /* 0x000000040510723e */ /* 0x000fe200048070ff */
[----:B------:R-:W-:Y:S01]  /*33a0*/  IMAD R26, R10, 0x1000, R40 ;  /* 0x000010000a1a7824 */ /* 0x000fe200078e0228 */
[----:B------:R-:W-:Y:S02]  /*33b0*/  F2FP.SATFINITE.E4M3.F32.PACK_AB_MERGE_C R11, R23, R22, RZ ;  /* 0x00000016170b723e */ /* 0x000fe400048070ff */
[----:B------:R-:W-:-:S02]  /*33c0*/  F2FP.SATFINITE.E4M3.F32.PACK_AB_MERGE_C R12, R21, R20, RZ ;  /* 0x00000014150c723e */ /* 0x000fc400048070ff */
[----:B------:R-:W-:Y:S02]  /*33d0*/  F2FP.SATFINITE.E4M3.F32.PACK_AB_MERGE_C R29, R29, R28, RZ ;  /* 0x0000001c1d1d723e */ /* 0x000fe400048070ff */
[----:B------:R-:W-:Y:S02]  /*33e0*/  PRMT R15, R55, 0x5410, R18 ;  /* 0x00005410370f7816 */ /* 0x000fe40000000012 */
[----:B------:R-:W-:Y:S02]  /*33f0*/  PRMT R19, R52, 0x5410, R19 ;  /* 0x0000541034137816 */ /* 0x000fe40000000013 */
[----:B------:R-:W-:Y:S02]  /*3400*/  PRMT R16, R16, 0x5410, R27 ;  /* 0x0000541010107816 */ /* 0x000fe4000000001b */
[----:B------:R-:W-:Y:S02]  /*3410*/  PRMT R18, R54, 0x5410, R53 ;  /* 0x0000541036127816 */ /* 0x000fe40000000035 */
[----:B------:R-:W-:Y:S01]  /*3420*/  PRMT R12, R12, 0x5410, R11 ;  /* 0x000054100c0c7816 */ /* 0x000fe2000000000b */
[----:B------:R-:W-:Y:S01]  /*3430*/  IMAD R11, R10, 0x1000, R41 ;  /* 0x000010000a0b7824 */ /* 0x000fe200078e0229 */
[----:B------:R-:W-:Y:S01]  /*3440*/  PRMT R14, R29, 0x5410, R14 ;  /* 0x000054101d0e7816 */ /* 0x000fe2000000000e */
[----:B------:R1:W-:Y:S01]  /*3450*/  STS.128 [R26], R16 ;  /* 0x000000101a007388 */ /* 0x0003e20000000c00 */
[----:B------:R-:W-:-:S02]  /*3460*/  FMNMX3.NAN R7, |R7|, |R23|, R32, !PT ;  /* 0x4000001707077276 */ /* 0x000fc40007820220 */
[----:B------:R-:W-:Y:S01]  /*3470*/  FMNMX3.NAN R6, |R6|, |R22|, R33, !PT ;  /* 0x4000001606067276 */ /* 0x000fe20007820221 */
[----:B------:R1:W-:Y:S01]  /*3480*/  STS.128 [R11], R12 ;  /* 0x0000000c0b007388 */ /* 0x0003e20000000c00 */
[----:B------:R-:W-:Y:S02]  /*3490*/  FMNMX3.NAN R34, |R9|, |R25|, R34, !PT ;  /* 0x4000001909227276 */ /* 0x000fe40007820222 */
[----:B------:R-:W-:Y:S01]  /*34a0*/  FMNMX3.NAN R35, |R8|, |R24|, R35, !PT ;  /* 0x4000001808237276 */ /* 0x000fe20007820223 */
[----:B------:R2:W-:Y:S06]  /*34b0*/  MEMBAR.ALL.CTA ;  /* 0x0000000000007992 */ /* 0x0005ec0000008000 */
[----:B--2---:R-:W2:Y:S01]  /*34c0*/  FENCE.VIEW.ASYNC.S ;  /* 0x00000000000073c6 */ /* 0x004ea20000000000 */
[----:B------:R-:W-:-:S02]  /*34d0*/  FMNMX3.NAN R5, |R5|, |R21|, R30, !PT ;  /* 0x4000001505057276 */ /* 0x000fc4000782021e */
[----:B------:R-:W-:Y:S02]  /*34e0*/  FMNMX3.NAN R4, |R4|, |R20|, R31, !PT ;  /* 0x4000001404047276 */ /* 0x000fe4000782021f */
        /* <DEDUP_REMOVED lines=13> */
.L_x_33:
        /* <DEDUP_REMOVED lines=12> */
.L_x_32:
[----:B------:R-:W-:Y:S01]  /*3680*/  BAR.SYNC.DEFER_BLOCKING 0x2, 0x80 ;  /* 0x0082000000007b1d */ /* 0x000fe20000010000 */
[----:B------:R-:W-:Y:S02]  /*3690*/  CREDUX.MAX.S32 UR4, R4 ;  /* 0x00000000040472cc */ /* 0x000fe40000000200 */
[----:B------:R-:W-:-:S03]  /*36a0*/  ISETP.NE.AND P0, PT, R37, RZ, PT ;  /* 0x000000ff2500720c */ /* 0x000fc60003f05270 */
[----:B------:R-:W-:Y:S08]  /*36b0*/  BSSY.RECONVERGENT B0, `(.L_x_34) ;  /* 0x000000c000007945 */ /* 0x000ff00003800200 */
[----:B------:R-:W-:-:S05]  /*36c0*/  IMAD.U32 R5, RZ, RZ, UR4 ;  /* 0x00000004ff057e24 */ /* 0x000fca000f8e00ff */
[----:B------:R2:W-:Y:S01]  /*36d0*/  @!P0 STS [R42+0x38400], R5 ;  /* 0x038400052a008388 */ /* 0x0005e20000000800 */
[----:B------:R-:W-:Y:S01]  /*36e0*/  BAR.SYNC.DEFER_BLOCKING 0x2, 0x80 ;  /* 0x0082000000007b1d */ /* 0x000fe20000010000 */
[----:B------:R-:W-:-:S13]  /*36f0*/  LOP3.LUT P0, RZ, R0, R37, RZ, 0xfc, !PT ;  /* 0x0000002500ff7212 */ /* 0x000fda000780fcff */
[----:B------:R-:W-:Y:S05]  /*3700*/  @P0 BRA `(.L_x_35) ;  /* 0x0000000000180947 */ /* 0x000fea0003800000 */
[----:B------:R-:W-:Y:S01]  /*3710*/  IMAD.U32 R3, RZ, RZ, UR7 ;  /* 0x00000007ff037e24 */ /* 0x000fe2000f8e00ff */
[----:B------:R-:W3:Y:S04]  /*3720*/  LDC.64 R8, c[0x0][0x640] ;  /* 0x00019000ff087b82 */ /* 0x000ee80000000a00 */
[----:B--2---:R-:W2:Y:S02]  /*3730*/  LDS.128 R4, [R3+0x38400] ;  /* 0x0384000003047984 */ /* 0x004ea40000000c00 */
[----:B--2---:R-:W-:-:S04]  /*3740*/  FMNMX3 R4, R4, RZ, R5, !PT ;  /* 0x000000ff04047276 */ /* 0x004fc80007800005 */
[----:B------:R-:W-:-:S05]  /*3750*/  FMNMX3 R7, R4, R6, R7, !PT ;  /* 0x0000000604077276 */ /* 0x000fca0007800007 */
[----:B---3--:R3:W-:Y:S02]  /*3760*/  REDG.E.MAX.S32.STRONG.GPU desc[UR46][R8.64], R7 ;  /* 0x000000070800798e */ /* 0x0087e4000d12e32e */
.L_x_35:
[----:B------:R-:W-:Y:S05]  /*3770*/  BSYNC.RECONVERGENT B0 ;  /* 0x0000000000007941 */ /* 0x000fea0003800200 */
.L_x_34:
[----:B------:R-:W-:Y:S01]  /*3780*/  VIADD R44, R44, UR34 ;  /* 0x000000222c2c7c36 */ /* 0x000fe20008000000 */
[----:B------:R-:W-:Y:S02]  /*3790*/  ELECT P0, URZ, PT ;  /* 0x0000000000ff782f */ /* 0x000fe40003800000 */
[----:B------:R-:W-:Y:S01]  /*37a0*/  IADD3 R36, PT, PT, R36, 0x1, RZ ;  /* 0x0000000124247810 */ /* 0x000fe20007ffe0ff */
[----:B--2---:R-:W-:Y:S01]  /*37b0*/  IMAD.HI.U32 R5, R44, UR11, RZ ;  /* 0x0000000b2c057c27 */ /* 0x004fe2000f8e00ff */
[----:B------:R-:W-:Y:S02]  /*37c0*/  IADD3 R39, PT, PT, R39, 0x1, RZ ;  /* 0x0000000127277810 */ /* 0x000fe40007ffe0ff */
[----:B------:R-:W-:Y:S01]  /*37d0*/  ISETP.NE.AND P1, PT, R36, 0x2, PT ;  /* 0x000000022400780c */ /* 0x000fe20003f25270 */
[----:B------:R-:W-:-:S03]  /*37e0*/  IMAD.IADD R4, R44, 0x1, -R5 ;  /* 0x000000012c047824 */ /* 0x000fc600078e0a05 */
[----:B------:R-:W-:Y:S02]  /*37f0*/  SEL R36, R36, RZ, P1 ;  /* 0x000000ff24247207 */ /* 0x000fe40000800000 */
[----:B------:R-:W-:-:S04]  /*3800*/  SHF.R.U32.HI R4, RZ, UR23, R4 ;  /* 0x00000017ff047c19 */ /* 0x000fc80008011604 */
[----:B------:R-:W-:-:S04]  /*3810*/  IADD3 R4, PT, PT, R5, R4, RZ ;  /* 0x0000000405047210 */ /* 0x000fc80007ffe0ff */
[----:B------:R-:W-:-:S05]  /*3820*/  SHF.R.U32.HI R47, RZ, UR22, R4 ;  /* 0x00000016ff2f7c19 */ /* 0x000fca0008011604 */
[----:B------:R-:W-:-:S04]  /*3830*/  IMAD.MOV R47, RZ, RZ, -R47 ;  /* 0x000000ffff2f7224 */ /* 0x000fc800078e0a2f */
[----:B------:R-:W-:-:S04]  /*3840*/  IMAD R47, R47, UR10, R44 ;  /* 0x0000000a2f2f7c24 */ /* 0x000fc8000f8e022c */
[----:B------:R-:W-:-:S04]  /*3850*/  IMAD.HI.U32 R5, R47, UR20, RZ ;  /* 0x000000142f057c27 */ /* 0x000fc8000f8e00ff */
[----:B------:R-:W-:-:S05]  /*3860*/  IMAD.IADD R4, R47, 0x1, -R5 ;  /* 0x000000012f047824 */ /* 0x000fca00078e0a05 */
[----:B------:R-:W-:-:S04]  /*3870*/  SHF.R.U32.HI R4, RZ, UR21, R4 ;  /* 0x00000015ff047c19 */ /* 0x000fc80008011604 */
[----:B------:R-:W-:Y:S01]  /*3880*/  IADD3 R4, PT, PT, R5, R4, RZ ;  /* 0x0000000405047210 */ /* 0x000fe20007ffe0ff */
[----:B------:R-:W-:-:S03]  /*3890*/  @P0 IMAD.MOV.U32 R5, RZ, RZ, 0x1 ;  /* 0x00000001ff050424 */ /* 0x000fc600078e00ff */
[----:B------:R-:W-:Y:S01]  /*38a0*/  SHF.R.U32.HI R46, RZ, UR13, R4 ;  /* 0x0000000dff2e7c19 */ /* 0x000fe20008011604 */
[----:B------:R2:W-:Y:S01]  /*38b0*/  @P0 SYNCS.ARRIVE.TRANS64.ART0 RZ, [R2+URZ+0x70], R5 ;  /* 0x0000700502ff09a7 */ /* 0x0005e200085000ff */
[----:B------:R-:W-:-:S03]  /*38c0*/  ISETP.GE.AND P0, PT, R44, 0x400, PT ;  /* 0x000004002c00780c */ /* 0x000fc60003f06270 */
[----:B---3--:R-:W-:-:S04]  /*38d0*/  IMAD.HI.U32 R7, R46, UR9, RZ ;  /* 0x000000092e077c27 */ /* 0x008fc8000f8e00ff */
[----:B------:R-:W-:-:S05]  /*38e0*/  IMAD.IADD R4, R46, 0x1, -R7 ;  /* 0x000000012e047824 */ /* 0x000fca00078e0a07 */
[----:B------:R-:W-:-:S05]  /*38f0*/  SHF.R.U32.HI R4, RZ, UR15, R4 ;  /* 0x0000000fff047c19 */ /* 0x000fca0008011604 */
[----:B------:R-:W-:Y:S01]  /*3900*/  IMAD.IADD R4, R7, 0x1, R4 ;  /* 0x0000000107047824 */ /* 0x000fe200078e0204 */
[----:B------:R-:W-:-:S04]  /*3910*/  SEL R7, RZ, 0x1, P1 ;  /* 0x00000001ff077807 */ /* 0x000fc80000800000 */
[----:B------:R-:W-:Y:S02]  /*3920*/  LOP3.LUT R38, R38, R7, RZ, 0x3c, !PT ;  /* 0x0000000726267212 */ /* 0x000fe400078e3cff */
[----:B--2---:R-:W-:Y:S02]  /*3930*/  SHF.R.U32.HI R5, RZ, UR14, R4 ;  /* 0x0000000eff057c19 */ /* 0x004fe40008011604 */
[----:B------:R-:W-:-:S03]  /*3940*/  IADD3 R2, PT, PT, -R46, RZ, RZ ;  /* 0x000000ff2e027210 */ /* 0x000fc60007ffe1ff */
[----:B------:R-:W-:Y:S02]  /*3950*/  IMAD.MOV R5, RZ, RZ, -R5 ;  /* 0x000000ffff057224 */ /* 0x000fe400078e0a05 */
[----:B------:R-:W-:Y:S02]  /*3960*/  IMAD R47, R2, UR19, R47 ;  /* 0x00000013022f7c24 */ /* 0x000fe4000f8e022f */
[----:B------:R-:W-:Y:S01]  /*3970*/  IMAD R46, R5, UR8, R46 ;  /* 0x00000008052e7c24 */ /* 0x000fe2000f8e022e */
[----:B------:R-:W-:Y:S06]  /*3980*/  @!P0 BRA `(.L_x_36) ;  /* 0xffffffe800488947 */ /* 0x000fec000383ffff */
[----:B------:R-:W-:Y:S05]  /*3990*/  BSYNC B1 ;  /* 0x0000000000017941 */ /* 0x000fea0003800000 */
.L_x_23:
[----:B------:R-:W-:Y:S01]  /*39a0*/  BAR.SYNC.DEFER_BLOCKING 0x2, 0x80 ;  /* 0x0082000000007b1d */ /* 0x000fe20000010000 */
[----:B-1-3--:R-:W-:Y:S01]  /*39b0*/  LOP3.LUT R4, R45, 0xffff, RZ, 0xc0, !PT ;  /* 0x0000ffff2d047812 */ /* 0x00afe200078ec0ff */
[----:B--2---:R-:W-:Y:S02]  /*39c0*/  IMAD.MOV.U32 R3, RZ, RZ, 0xffff ;  /* 0x0000ffffff037424 */ /* 0x004fe400078e00ff */
[----:B-----5:R-:W-:Y:S01]  /*39d0*/  IMAD.MOV.U32 R2, RZ, RZ, 0x1 ;  /* 0x00000001ff027424 */ /* 0x020fe200078e00ff */
[----:B------:R-:W-:-:S03]  /*39e0*/  SHF.R.U32.HI R4, RZ, 0x5, R4 ;  /* 0x00000005ff047819 */ /* 0x000fc60000011604 */
[----:B------:R-:W1:Y:S01]  /*39f0*/  S2UR UR5, SR_CgaCtaId ;  /* 0x00000000000579c3 */ /* 0x000e620000008800 */
[----:B------:R-:W-:Y:S01]  /*3a00*/  SHF.L.U32 R3, R3, R4, RZ ;  /* 0x0000000403037219 */ /* 0x000fe200000006ff */
[----:B------:R-:W-:-:S05]  /*3a10*/  VIADD R5, R4, 0x10 ;  /* 0x0000001004057836 */ /* 0x000fca0000000000 */
[----:B------:R-:W-:-:S04]  /*3a20*/  SHF.L.U32 R2, R2, R5, RZ ;  /* 0x0000000502027219 */ /* 0x000fc800000006ff */
[----:B------:R-:W-:-:S04]  /*3a30*/  LOP3.LUT R5, R2, R3, RZ, 0xfc, !PT ;  /* 0x0000000302057212 */ /* 0x000fc800078efcff */
[----:B------:R-:W-:Y:S01]  /*3a40*/  LOP3.LUT R3, R5, 0xffff, RZ, 0xc0, !PT ;  /* 0x0000ffff05037812 */ /* 0x000fe200078ec0ff */
[----:B------:R-:W-:Y:S01]  /*3a50*/  NOP ;  /* 0x0000000000007918 */ /* 0x000fe20000000000 */
[----:B------:R-:W-:Y:S02]  /*3a60*/  UMOV UR4, 0x50 ;  /* 0x0000005000047882 */ /* 0x000fe40000000000 */
[----:B-1----:R-:W-:-:S09]  /*3a70*/  ULEA UR5, UR5, UR4, 0x18 ;  /* 0x0000000405057291 */ /* 0x002fd2000f8ec0ff */
[----:B------:R-:W1:Y:S02]  /*3a80*/  LDS R0, [UR5] ;  /* 0x00000005ff007984 */ /* 0x000e640008000800 */
[----:B-1----:R-:W-:-:S04]  /*3a90*/  LOP3.LUT R2, R5, 0xffff, R0, 0x80, !PT ;  /* 0x0000ffff05027812 */ /* 0x002fc800078e8000 */
[----:B------:R-:W-:-:S13]  /*3aa0*/  ISETP.NE.AND P0, PT, R2, R3, PT ;  /* 0x000000030200720c */ /* 0x000fda0003f05270 */
[----:B------:R-:W-:Y:S05]  /*3ab0*/  @P0 BRA `(.L_x_37) ;  /* 0x0000000000500947 */ /* 0x000fea0003800000 */
[----:B------:R-:W-:Y:S02]  /*3ac0*/  SHF.R.U32.HI R0, RZ, 0x10, R0 ;  /* 0x00000010ff007819 */ /* 0x000fe40000011600 */
[----:B------:R-:W-:-:S04]  /*3ad0*/  SHF.R.U32.HI R3, RZ, 0x10, R5 ;  /* 0x00000010ff037819 */ /* 0x000fc80000011605 */
[----:B------:R-:W-:-:S04]  /*3ae0*/  LOP3.LUT R0, R0, R3, RZ, 0xc0, !PT ;  /* 0x0000000300007212 */ /* 0x000fc800078ec0ff */
[----:B------:R-:W-:-:S13]  /*3af0*/  ISETP.NE.AND P0, PT, R0, R3, PT ;  /* 0x000000030000720c */ /* 0x000fda0003f05270 */
[----:B------:R-:W-:Y:S05]  /*3b00*/  @P0 BRA `(.L_x_38) ;  /* 0x0000000000300947 */ /* 0x000fea0003800000 */
[----:B------:R-:W-:Y:S01]  /*3b10*/  R2UR UR35, R5 ;  /* 0x00000000052372ca */ /* 0x000fe200000e0000 */
[----:B------:R-:W1:Y:S01]  /*3b20*/  S2R R2, SR_LANEID ;  /* 0x0000000000027919 */ /* 0x000e620000000000 */
[----:B------:R-:W-:Y:S02]  /*3b30*/  VOTEU.ANY UR6, UPT, PT ;  /* 0x0000000000067886 */ /* 0x000fe400038e0100 */
[----:B------:R-:W-:-:S09]  /*3b40*/  UFLO.U32 UR6, UR6 ;  /* 0x00000006000672bd */ /* 0x000fd200080e0000 */
[----:B------:R-:W-:-:S06]  /*3b50*/  ULOP3.LUT UR35, URZ, UR35, URZ, 0x33, !UPT ;  /* 0x00000023ff237292 */ /* 0x000fcc000f8e33ff */
[----:B------:R-:W-:-:S04]  /*3b60*/  IMAD.U32 R0, RZ, RZ, UR35 ;  /* 0x00000023ff007e24 */ /* 0x000fc8000f8e00ff */
[----:B------:R-:W2:Y:S02]  /*3b70*/  REDUX UR4, R0 ;  /* 0x00000000000473c4 */ /* 0x000ea40000000000 */
[----:B------:R3:W-:Y:S01]  /*3b80*/  UTCATOMSWS.AND URZ, UR35 ;  /* 0x0000002300ff79e3 */ /* 0x0007e20008000000 */
[----:B-1----:R-:W-:Y:S01]  /*3b90*/  ISETP.EQ.U32.AND P0, PT, R2, UR6, PT ;  /* 0x0000000602007c0c */ /* 0x002fe2000bf02070 */
[----:B--2---:R-:W-:-:S12]  /*3ba0*/  IMAD.U32 R2, RZ, RZ, UR4 ;  /* 0x00000004ff027e24 */ /* 0x004fd8000f8e00ff */
[----:B------:R3:W-:Y:S01]  /*3bb0*/  @P0 ATOMS.AND RZ, [UR5], R2 ;  /* 0x00000002ffff098c */ /* 0x0007e2000a800005 */
[----:B------:R-:W-:Y:S05]  /*3bc0*/  BRA `(.L_x_39) ;  /* 0x0000000000147947 */ /* 0x000fea0003800000 */
.L_x_38:
[----:B------:R-:W-:Y:S02]  /*3bd0*/  MOV R2, 0x3bf0 ;  /* 0x00003bf000027802 */ /* 0x000fe40000000f00 */
[----:B------:R-:W-:Y:S05]  /*3be0*/  CALL.REL.NOINC `($__internal_0_$__cuda_sm10x_tcgen05_guardrail_trap_col_being_dealloced_not_returned_by_alloc) ;  /* 0x0000000000c87944 */ /* 0x000fea0003c00000 */
[----:B------:R-:W-:Y:S05]  /*3bf0*/  BRA `(.L_x_39) ;  /* 0x0000000000087947 */ /* 0x000fea0003800000 */
.L_x_37:
[----:B------:R-:W-:Y:S02]  /*3c00*/  MOV R2, 0x3c20 ;  /* 0x00003c2000027802 */ /* 0x000fe40000000f00 */
[----:B------:R-:W-:Y:S05]  /*3c10*/  CALL.REL.NOINC `($__internal_2_$__cuda_sm10x_tcgen05_guardrail_trap_unallocated_columns_being_dealloced) ;  /* 0x0000000000d47944 */ /* 0x000fea0003c00000 */
.L_x_39:
[----:B------:R-:W-:Y:S01]  /*3c20*/  NOP ;  /* 0x0000000000007918 */ /* 0x000fe20000000000 */
[----:B------:R-:W-:-:S04]  /*3c30*/  DEPBAR.LE SB0, 0x0 ;  /* 0x000080000000791a */ /* 0x000fc80000000000 */
[----:B---3--:R-:W-:Y:S05]  /*3c40*/  EXIT ;  /* 0x000000000000794d */ /* 0x008fea0003800000 */
.L_x_6:
[----:B------:R-:W-:Y:S02]  /*3c50*/  MOV R4, UR11 ;  /* 0x0000000b00047c02 */ /* 0x000fe40008000f00 */
[----:B------:R-:W-:Y:S02]  /*3c60*/  MOV R5, UR11 ;  /* 0x0000000b00057c02 */ /* 0x000fe40008000f00 */
[----:B------:R-:W-:-:S07]  /*3c70*/  MOV R2, UR25 ;  /* 0x0000001900027c02 */ /* 0x000fce0008000f00 */
.L_x_40:
[----:B-1----:R1:W2:Y:S02]  /*3c80*/  SYNCS.PHASECHK.TRANS64.TRYWAIT P0, [R2+URZ+0x30], R5 ;  /* 0x00003005020075a7 */ /* 0x0022a400080011ff */
[----:B--2---:R-:W-:Y:S05]  /*3c90*/  @!P0 NANOSLEEP.SYNCS 0x989680 ;  /* 0x009896800000895d */ /* 0x004fea0003900000 */
[----:B------:R-:W2:Y:S02]  /*3ca0*/  @!P0 SYNCS.PHASECHK.TRANS64 P0, [R2+URZ+0x30], R5 ;  /* 0x00003005020085a7 */ /* 0x000ea400080010ff */
[----:B--2---:R-:W-:Y:S05]  /*3cb0*/  @!P0 BRA `(.L_x_40) ;  /* 0xfffffffc00f08947 */ /* 0x004fea000383ffff */
[----:B------:R-:W-:Y:S05]  /*3cc0*/  BRA `(.L_x_5) ;  /* 0xffffffcc00607947 */ /* 0x000fea000383ffff */
.L_x_9:
[----:B------:R-:W-:Y:S02]  /*3cd0*/  MOV R4, UR6 ;  /* 0x0000000600047c02 */ /* 0x000fe40008000f00 */
[----:B------:R-:W-:Y:S02]  /*3ce0*/  MOV R5, UR6 ;  /* 0x0000000600057c02 */ /* 0x000fe40008000f00 */
[----:B------:R-:W-:-:S07]  /*3cf0*/  MOV R2, UR4 ;  /* 0x0000000400027c02 */ /* 0x000fce0008000f00 */
.L_x_41:
[----:B-1----:R1:W5:Y:S02]  /*3d00*/  SYNCS.PHASECHK.TRANS64.TRYWAIT P0, [R2+URZ+0x30], R5 ;  /* 0x00003005020075a7 */ /* 0x00236400080011ff */
[----:B-----5:R-:W-:Y:S05]  /*3d10*/  @!P0 NANOSLEEP.SYNCS 0x989680 ;  /* 0x009896800000895d */ /* 0x020fea0003900000 */
[----:B------:R-:W5:Y:S02]  /*3d20*/  @!P0 SYNCS.PHASECHK.TRANS64 P0, [R2+URZ+0x30], R5 ;  /* 0x00003005020085a7 */ /* 0x000f6400080010ff */
[----:B-----5:R-:W-:Y:S05]  /*3d30*/  @!P0 BRA `(.L_x_41) ;  /* 0xfffffffc00f08947 */ /* 0x020fea000383ffff */
[----:B------:R-:W-:Y:S05]  /*3d40*/  BRA `(.L_x_42) ;  /* 0xffffffd000747947 */ /* 0x000fea000383ffff */
.L_x_12:
[----:B------:R-:W-:Y:S02]  /*3d50*/  MOV R2, UR17 ;  /* 0x0000001100027c02 */ /* 0x000fe40008000f00 */
[-C--:B------:R-:W-:Y:S02]  /*3d60*/  MOV R8, R3.reuse ;  /* 0x0000000300087202 */ /* 0x080fe40000000f00 */
[----:B------:R-:W-:-:S07]  /*3d70*/  MOV R9, R3 ;  /* 0x0000000300097202 */ /* 0x000fce0000000f00 */
.L_x_43:
[----:B-1----:R1:W4:Y:S02]  /*3d80*/  SYNCS.PHASECHK.TRANS64.TRYWAIT P0, [R2+URZ+0x70], R9 ;  /* 0x00007009020075a7 */ /* 0x00232400080011ff */
[----:B----4-:R-:W-:Y:S05]  /*3d90*/  @!P0 NANOSLEEP.SYNCS 0x989680 ;  /* 0x009896800000895d */ /* 0x010fea0003900000 */
[----:B------:R-:W4:Y:S02]  /*3da0*/  @!P0 SYNCS.PHASECHK.TRANS64 P0, [R2+URZ+0x70], R9 ;  /* 0x00007009020085a7 */ /* 0x000f2400080010ff */
[----:B----4-:R-:W-:Y:S05]  /*3db0*/  @!P0 BRA `(.L_x_43) ;  /* 0xfffffffc00f08947 */ /* 0x010fea000383ffff */
[----:B------:R-:W-:Y:S05]  /*3dc0*/  BRA `(.L_x_44) ;  /* 0xffffffd400b47947 */ /* 0x000fea000383ffff */
.L_x_14:
[----:B------:R-:W-:Y:S02]  /*3dd0*/  MOV R8, UR26 ;  /* 0x0000001a00087c02 */ /* 0x000fe40008000f00 */
[----:B------:R-:W-:Y:S02]  /*3de0*/  MOV R9, UR26 ;  /* 0x0000001a00097c02 */ /* 0x000fe40008000f00 */
[----:B------:R-:W-:Y:S07]  /*3df0*/  MOV R2, UR16 ;  /* 0x0000001000027c02 */ /* 0x000fee0008000f00 */
.L_x_45:
[----:B-1----:R1:W4:Y:S02]  /*3e00*/  SYNCS.PHASECHK.TRANS64.TRYWAIT P1, [R2+URZ], R9 ;  /* 0x00000009020075a7 */ /* 0x00232400080211ff */
[----:B----4-:R-:W-:Y:S05]  /*3e10*/  @!P1 NANOSLEEP.SYNCS 0x989680 ;  /* 0x009896800000995d */ /* 0x010fea0003900000 */
[----:B------:R-:W4:Y:S02]  /*3e20*/  @!P1 SYNCS.PHASECHK.TRANS64 P1, [R2+URZ], R9 ;  /* 0x00000009020095a7 */ /* 0x000f2400080210ff */
[----:B----4-:R-:W-:Y:S05]  /*3e30*/  @!P1 BRA `(.L_x_45) ;  /* 0xfffffffc00f09947 */ /* 0x010fea000383ffff */
[----:B------:R-:W-:Y:S05]  /*3e40*/  BRA `(.L_x_13) ;  /* 0xffffffd800287947 */ /* 0x000fea000383ffff */
.L_x_17:
[----:B------:R-:W-:-:S07]  /*3e50*/  MOV R5, R4 ;  /* 0x0000000400057202 */ /* 0x000fce0000000f00 */
.L_x_46:
[----:B-1----:R1:W4:Y:S02]  /*3e60*/  SYNCS.PHASECHK.TRANS64.TRYWAIT P0, [R2+URZ+0x70], R5 ;  /* 0x00007005020075a7 */ /* 0x00232400080011ff */
[----:B----4-:R-:W-:Y:S05]  /*3e70*/  @!P0 NANOSLEEP.SYNCS 0x989680 ;  /* 0x009896800000895d */ /* 0x010fea0003900000 */
[----:B------:R-:W4:Y:S02]  /*3e80*/  @!P0 SYNCS.PHASECHK.TRANS64 P0, [R2+URZ+0x70], R5 ;  /* 0x00007005020085a7 */ /* 0x000f2400080010ff */
[----:B----4-:R-:W-:Y:S05]  /*3e90*/  @!P0 BRA `(.L_x_46) ;  /* 0xfffffffc00f08947 */ /* 0x010fea000383ffff */
[----:B------:R-:W-:Y:S05]  /*3ea0*/  BRA `(.L_x_10) ;  /* 0xffffffd800d87947 */ /* 0x000fea000383ffff */
.L_x_25:
[----:B------:R-:W-:-:S07]  /*3eb0*/  MOV R4, R5 ;  /* 0x0000000500047202 */ /* 0x000fce0000000f00 */
.L_x_47:
[----:B-1----:R1:W2:Y:S02]  /*3ec0*/  SYNCS.PHASECHK.TRANS64.TRYWAIT P0, [R2+URZ+0x60], R5 ;  /* 0x00006005020075a7 */ /* 0x0022a400080011ff */
[----:B--2---:R-:W-:Y:S05]  /*3ed0*/  @!P0 NANOSLEEP.SYNCS 0x989680 ;  /* 0x009896800000895d */ /* 0x004fea0003900000 */
[----:B------:R-:W2:Y:S02]  /*3ee0*/  @!P0 SYNCS.PHASECHK.TRANS64 P0, [R2+URZ+0x60], R5 ;  /* 0x00006005020085a7 */ /* 0x000ea400080010ff */
[----:B--2---:R-:W-:Y:S05]  /*3ef0*/  @!P0 BRA `(.L_x_47) ;  /* 0xfffffffc00f08947 */ /* 0x004fea000383ffff */
[----:B------:R-:W-:Y:S05]  /*3f00*/  BRA `(.L_x_48) ;  /* 0xffffffe400007947 */ /* 0x000fea000383ffff */
        .weak           $__internal_0_$__cuda_sm10x_tcgen05_guardrail_trap_col_being_dealloced_not_returned_by_alloc
        .type           $__internal_0_$__cuda_sm10x_tcgen05_guardrail_trap_col_being_dealloced_not_returned_by_alloc,@function
        .size           $__internal_0_$__cuda_sm10x_tcgen05_guardrail_trap_col_being_dealloced_not_returned_by_alloc,($__internal_1_$__cuda_sm10x_tcgen05_guardrail_trap_phase_invalid_during_alloc - $__internal_0_$__cuda_sm10x_tcgen05_guardrail_trap_col_being_dealloced_not_returned_by_alloc)
$__internal_0_$__cuda_sm10x_tcgen05_guardrail_trap_col_being_dealloced_not_returned_by_alloc:
[----:B------:R-:W-:Y:S05]  /*3f10*/  BPT.TRAP 0x1 ;  /* 0x000000040000795c */ /* 0x000fea0000300000 */
[----:B------:R-:W-:-:S04]  /*3f20*/  HFMA2 R3, -RZ, RZ, 0, 0 ;  /* 0x00000000ff037431 */ /* 0x000fc800000001ff */
[----:B------:R-:W-:Y:S05]  /*3f30*/  RET.REL.NODEC R2 `(kernel_cutlass_kernel_cudnngemm_amaxdense_blockscaled_gemm_persistent_amaxSm100BlockScaledPersistentDenseGemmKernel_object_at__TiledMMA_ThrLayoutVMNK11110000_PermutationMNK____MMAAtom_Thr_0) ;  /* 0xffffffc002307950 */ /* 0x000fea0003c3ffff */
        .weak           $__internal_1_$__cuda_sm10x_tcgen05_guardrail_trap_phase_invalid_during_alloc
        .type           $__internal_1_$__cuda_sm10x_tcgen05_guardrail_trap_phase_invalid_during_alloc,@function
        .size           $__internal_1_$__cuda_sm10x_tcgen05_guardrail_trap_phase_invalid_during_alloc,($__internal_2_$__cuda_sm10x_tcgen05_guardrail_trap_unallocated_columns_being_dealloced - $__internal_1_$__cuda_sm10x_tcgen05_guardrail_trap_phase_invalid_during_alloc)
$__internal_1_$__cuda_sm10x_tcgen05_guardrail_trap_phase_invalid_during_alloc:
[----:B------:R-:W-:Y:S05]  /*3f40*/  BPT.TRAP 0x1 ;  /* 0x000000040000795c */ /* 0x000fea0000300000 */
[----:B------:R-:W-:-:S04]  /*3f50*/  MOV R3, 0x0 ;  /* 0x0000000000037802 */ /* 0x000fc80000000f00 */
[----:B------:R-:W-:Y:S05]  /*3f60*/  RET.REL.NODEC R2 `(kernel_cutlass_kernel_cudnngemm_amaxdense_blockscaled_gemm_persistent_amaxSm100BlockScaledPersistentDenseGemmKernel_object_at__TiledMMA_ThrLayoutVMNK11110000_PermutationMNK____MMAAtom_Thr_0) ;  /* 0xffffffc002247950 */ /* 0x000fea0003c3ffff */
        .weak           $__internal_2_$__cuda_sm10x_tcgen05_guardrail_trap_unallocated_columns_being_dealloced
        .type           $__internal_2_$__cuda_sm10x_tcgen05_guardrail_trap_unallocated_columns_being_dealloced,@function
        .size           $__internal_2_$__cuda_sm10x_tcgen05_guardrail_trap_unallocated_columns_being_dealloced,(.L_x_52 - $__internal_2_$__cuda_sm10x_tcgen05_guardrail_trap_unallocated_columns_being_dealloced)
$__internal_2_$__cuda_sm10x_tcgen05_guardrail_trap_unallocated_columns_being_dealloced:
[----:B------:R-:W-:Y:S05]  /*3f70*/  BPT.TRAP 0x1 ;  /* 0x000000040000795c */ /* 0x000fea0000300000 */
[----:B------:R-:W-:-:S04]  /*3f80*/  HFMA2 R3, -RZ, RZ, 0, 0 ;  /* 0x00000000ff037431 */ /* 0x000fc800000001ff */
[----:B------:R-:W-:Y:S05]  /*3f90*/  RET.REL.NODEC R2 `(kernel_cutlass_kernel_cudnngemm_amaxdense_blockscaled_gemm_persistent_amaxSm100BlockScaledPersistentDenseGemmKernel_object_at__TiledMMA_ThrLayoutVMNK11110000_PermutationMNK____MMAAtom_Thr_0) ;  /* 0xffffffc002187950 */ /* 0x000fea0003c3ffff */
.L_x_49:
[----:B------:R-:W-:-:S00]  /*3fa0*/  BRA `(.L_x_49) ;  /* 0xfffffffc00fc7947 */ /* 0x000fc0000383ffff */
[----:B------:R-:W-:-:S00]  /*3fb0*/  NOP ;  /* 0x0000000000007918 */ /* 0x000fc00000000000 */
        /* <DEDUP_REMOVED lines=12> */
.L_x_52:


//--------------------- .nv.shared.kernel_cutlass_kernel_cudnngemm_amaxdense_blockscaled_gemm_persistent_amaxSm100BlockScaledPersistentDenseGemmKernel_object_at__TiledMMA_ThrLayoutVMNK11110000_PermutationMNK____MMAAtom_Thr_0 --------------------------
	.section	.nv.shared.kernel_cutlass_kernel_cudnngemm_amaxdense_blockscaled_gemm_persistent_amaxSm100BlockScaledPersistentDenseGemmKernel_object_at__TiledMMA_ThrLayoutVMNK11110000_PermutationMNK____MMAAtom_Thr_0,"aw",@nobits
	.sectionflags	@""
	.align	1024
	.zero		1024


//--------------------- .nv.shared.reserved.0     --------------------------
	.section	.nv.shared.reserved.0,"aw",@nobits
	.align	8
	.weak		__nv_reservedSMEM_offset_0_alias
	.size		__nv_reservedSMEM_offset_0_alias, 0, 64
	.other		__nv_reservedSMEM_offset_0_alias,@"STO_CUDA_RESERVED_SHARED STV_DEFAULT"
__nv_reservedSMEM_offset_0_alias:
	.zero		0
.nv.shared.reserved.0:
	.zero		64
	.weak		__nv_reservedSMEM_allocation_phase
	.type		__nv_reservedSMEM_allocation_phase,@object
	.size		__nv_reservedSMEM_allocation_phase,(.L_0 - __nv_reservedSMEM_allocation_phase)
__nv_reservedSMEM_allocation_phase:
	.zero		1
.L_0:
	.zero		7
	.weak		__nv_reservedSMEM_devtool_atexit_pc
	.type		__nv_reservedSMEM_devtool_atexit_pc,@object
	.size		__nv_reservedSMEM_devtool_atexit_pc,(__nv_reservedSMEM_allocation_mask - __nv_reservedSMEM_devtool_atexit_pc)
__nv_reservedSMEM_devtool_atexit_pc:
	.zero		8
	.weak		__nv_reservedSMEM_allocation_mask
	.type		__nv_reservedSMEM_allocation_mask,@object
	.size		__nv_reservedSMEM_allocation_mask,(.L_2 - __nv_reservedSMEM_allocation_mask)
__nv_reservedSMEM_allocation_mask:
	.zero		4
.L_2:


//--------------------- .nv.constant0.kernel_cutlass_kernel_cudnngemm_amaxdense_blockscaled_gemm_persistent_amaxSm100BlockScaledPersistentDenseGemmKernel_object_at__TiledMMA_ThrLayoutVMNK11110000_PermutationMNK____MMAAtom_Thr_0 --------------------------
	.section	.nv.constant0.kernel_cutlass_kernel_cudnngemm_amaxdense_blockscaled_gemm_persistent_amaxSm100BlockScaledPersistentDenseGemmKernel_object_at__TiledMMA_ThrLayoutVMNK11110000_PermutationMNK____MMAAtom_Thr_0,"a",@progbits
	.sectionflags	@""
	.align	4
.nv.constant0.kernel_cutlass_kernel_cudnngemm_amaxdense_blockscaled_gemm_persistent_amaxSm100BlockScaledPersistentDenseGemmKernel_object_at__TiledMMA_ThrLayoutVMNK11110000_PermutationMNK____MMAAtom_Thr_0:
	.zero		1644


//--------------------- SYMBOLS --------------------------

	.type		.nv.reservedSmem.offset0,@object
	.size		.nv.reservedSmem.offset0,0x4
	.type		.nv.reservedSmem.cap,@object
	.size		.nv.reservedSmem.cap,0x4
